// auto-generated by cutlass_sweep.gemm — config: {"arch": "sm_100", "cluster_m": 1, "cluster_n": 1, "dtype": "e4m3", "stages": 4, "tile_k": 32, "tile_m": 64, "tile_n": 128}
#include "cutlass/cutlass.h"
#include "cutlass/gemm/collective/collective_builder.hpp"
#include "cutlass/gemm/device/gemm_universal_adapter.h"
#include "cutlass/gemm/kernel/gemm_universal.hpp"
#include "cutlass/epilogue/collective/collective_builder.hpp"

using ElemA = cutlass::float_e4m3_t;
using ElemB = cutlass::float_e4m3_t;
using ElemCD = cutlass::float_e4m3_t;
using Acc  = float;
using TileShape    = cute::Shape<cute::_64, cute::_128, cute::_32>;
using ClusterShape = cute::Shape<cute::_1, cute::_1, cute::_1>;

using CollectiveEpilogue = typename cutlass::epilogue::collective::CollectiveBuilder<
    cutlass::arch::Sm100, cutlass::arch::OpClassTensorOp,
    TileShape, ClusterShape,
    cutlass::epilogue::collective::EpilogueTileAuto,
    Acc, Acc,
    ElemCD, cutlass::layout::RowMajor, 128 / cutlass::sizeof_bits<ElemCD>::value,
    ElemCD, cutlass::layout::RowMajor, 128 / cutlass::sizeof_bits<ElemCD>::value,
    cutlass::epilogue::collective::EpilogueScheduleAuto
  >::CollectiveOp;

using CollectiveMainloop = typename cutlass::gemm::collective::CollectiveBuilder<
    cutlass::arch::Sm100, cutlass::arch::OpClassTensorOp,
    ElemA, cutlass::layout::RowMajor, 128 / cutlass::sizeof_bits<ElemA>::value,
    ElemB, cutlass::layout::ColumnMajor, 128 / cutlass::sizeof_bits<ElemB>::value,
    Acc,
    TileShape, ClusterShape,
    cutlass::gemm::collective::StageCount<4>,
    cutlass::gemm::collective::KernelScheduleAuto
  >::CollectiveOp;

using GemmKernel = cutlass::gemm::kernel::GemmUniversal<
    cute::Shape<int,int,int,int>,
    CollectiveMainloop,
    CollectiveEpilogue
>;
using Gemm = cutlass::gemm::device::GemmUniversalAdapter<GemmKernel>;

// Force the device kernel symbol into the cubin without needing a host main.
auto* _anchor = &cutlass::device_kernel<GemmKernel>;


// ===== COMPILED SASS (sm_100a) =====

	.target	sm_100a

	.elftype	@"ET_EXEC"


//--------------------- .note.nv.tkinfo           --------------------------
	.section	.note.nv.tkinfo,"",@"SHT_NOTE"
	.sectionflags	@"SHF_NOTE_NV_TKINFO"
	.tkinfo
        /*0018*/ 	.word	0x00000002
        /*0030*/ 	.string	""
        /*0030*/ 	.string	"ptxas"
        /*0030*/ 	.string	"Cuda compilation tools, release 13.0, V13.0.88"
        /*0030*/ 	.string	"Build cuda_13.0.r13.0/compiler.36424714_0"
        /*0030*/ 	.string	"-arch sm_100a -m 64 "



//--------------------- .note.nv.cuinfo           --------------------------
	.section	.note.nv.cuinfo,"",@"SHT_NOTE"
	.sectionflags	@"SHF_NOTE_NV_CUINFO"
        /*0018*/ 	.short	0x0002
        /*001a*/ 	.short	0x0064
        /*001c*/ 	.short	0x0082
	.zero		2


//--------------------- .nv.info                  --------------------------
	.section	.nv.info,"",@"SHT_CUDA_INFO"
	.align	4


	//----- nvinfo : EIATTR_REGCOUNT
	.align		4
        /*0000*/ 	.byte	0x04, 0x2f
        /*0002*/ 	.short	(.L_19 - .L_18)
	.align		4
.L_18:
        /*0004*/ 	.word	index@(_ZN7cutlass13device_kernelINS_4gemm6kernel13GemmUniversalIN4cute5tupleIJiiiiEEENS1_10collective13CollectiveMmaINS1_35MainloopSm100TmaUmmaWarpSpecializedILi4ELi2ELi4ENS5_IJNS4_1CILi1EEESB_SB_EEEEENS5_IJNSA_ILi64EEENSA_ILi128EEENSA_ILi32EEEEEENS_12float_e4m3_tENS5_IJlSB_lEEESI_SJ_NS4_8TiledMMAINS4_8MMA_AtomIJNS4_10MMA_TraitsINS4_19SM100_MMA_F8F6F4_SSEJSI_SI_fSE_SF_NS4_17integral_constantINS4_4UMMA5MajorELSQ_0EEESR_NSO_INSP_7ScaleInELSS_0EEEST_EEEEEENS4_6LayoutISC_NS5_IJNSA_ILi0EEESX_SX_EEEEENS5_IJNS4_10UnderscoreES10_S10_EEEEENS4_13SM90_TMA_LOADENS4_14ComposedLayoutINS4_7SwizzleILi1ELi4ELi3EEENS4_18smem_ptr_flag_bitsILi8EEENSW_INS5_IJNSA_ILi8EEESG_EEENS5_IJSG_SB_EEEEEEEvNS4_8identityES13_S1D_vS1E_EENS_8epilogue10collective18CollectiveEpilogueINS1G_23Sm100TmaWarpSpecializedILi2ELi2ELi32ELb0ELb0EEEJSH_NS5_IJNSW_ISE_SB_EES1L_EEESI_SJ_SI_SJ_NS1G_6fusion15FusionCallbacksIS1K_NS1N_17LinearCombinationISI_fSI_fLNS_15FloatRoundStyleE2EEESH_S1M_JEEENS4_5SM1004TMEM4LOAD26SM100_TMEM_LOAD_16dp32b32xES13_NS14_INS15_ILi2ELi4ELi3EEES18_NSW_INS5_IJS19_SE_EEENS5_IJSE_SB_EEEEEEENS4_39AutoVectorizingCopyWithAssumedAlignmentILi128EEENS4_14SM90_TMA_STOREES21_S23_S23_EEEvvEEEEvNT_6ParamsE)
        /*0008*/ 	.word	0x00000080


	//----- nvinfo : EIATTR_FRAME_SIZE
	.align		4
.L_19:
        /*000c*/ 	.byte	0x04, 0x11
        /*000e*/ 	.short	(.L_21 - .L_20)
	.align		4
.L_20:
        /*0010*/ 	.word	index@($__internal_2_$__cuda_sm10x_tcgen05_guardrail_trap_unallocated_columns_being_dealloced)
        /*0014*/ 	.word	0x00000000


	//----- nvinfo : EIATTR_FRAME_SIZE
	.align		4
.L_21:
        /*0018*/ 	.byte	0x04, 0x11
        /*001a*/ 	.short	(.L_23 - .L_22)
	.align		4
.L_22:
        /*001c*/ 	.word	index@($__internal_1_$__cuda_sm10x_tcgen05_guardrail_trap_phase_invalid_during_alloc)
        /*0020*/ 	.word	0x00000000


	//----- nvinfo : EIATTR_FRAME_SIZE
	.align		4
.L_23:
        /*0024*/ 	.byte	0x04, 0x11
        /*0026*/ 	.short	(.L_25 - .L_24)
	.align		4
.L_24:
        /*0028*/ 	.word	index@($__internal_0_$__cuda_sm10x_tcgen05_guardrail_trap_col_being_dealloced_not_returned_by_alloc)
        /*002c*/ 	.word	0x00000000


	//----- nvinfo : EIATTR_FRAME_SIZE
	.align		4
.L_25:
        /*0030*/ 	.byte	0x04, 0x11
        /*0032*/ 	.short	(.L_27 - .L_26)
	.align		4
.L_26:
        /*0034*/ 	.word	index@(_ZN7cutlass13device_kernelINS_4gemm6kernel13GemmUniversalIN4cute5tupleIJiiiiEEENS1_10collective13CollectiveMmaINS1_35MainloopSm100TmaUmmaWarpSpecializedILi4ELi2ELi4ENS5_IJNS4_1CILi1EEESB_SB_EEEEENS5_IJNSA_ILi64EEENSA_ILi128EEENSA_ILi32EEEEEENS_12float_e4m3_tENS5_IJlSB_lEEESI_SJ_NS4_8TiledMMAINS4_8MMA_AtomIJNS4_10MMA_TraitsINS4_19SM100_MMA_F8F6F4_SSEJSI_SI_fSE_SF_NS4_17integral_constantINS4_4UMMA5MajorELSQ_0EEESR_NSO_INSP_7ScaleInELSS_0EEEST_EEEEEENS4_6LayoutISC_NS5_IJNSA_ILi0EEESX_SX_EEEEENS5_IJNS4_10UnderscoreES10_S10_EEEEENS4_13SM90_TMA_LOADENS4_14ComposedLayoutINS4_7SwizzleILi1ELi4ELi3EEENS4_18smem_ptr_flag_bitsILi8EEENSW_INS5_IJNSA_ILi8EEESG_EEENS5_IJSG_SB_EEEEEEEvNS4_8identityES13_S1D_vS1E_EENS_8epilogue10collective18CollectiveEpilogueINS1G_23Sm100TmaWarpSpecializedILi2ELi2ELi32ELb0ELb0EEEJSH_NS5_IJNSW_ISE_SB_EES1L_EEESI_SJ_SI_SJ_NS1G_6fusion15FusionCallbacksIS1K_NS1N_17LinearCombinationISI_fSI_fLNS_15FloatRoundStyleE2EEESH_S1M_JEEENS4_5SM1004TMEM4LOAD26SM100_TMEM_LOAD_16dp32b32xES13_NS14_INS15_ILi2ELi4ELi3EEES18_NSW_INS5_IJS19_SE_EEENS5_IJSE_SB_EEEEEEENS4_39AutoVectorizingCopyWithAssumedAlignmentILi128EEENS4_14SM90_TMA_STOREES21_S23_S23_EEEvvEEEEvNT_6ParamsE)
        /*0038*/ 	.word	0x00000000


	//----- nvinfo : EIATTR_MIN_STACK_SIZE
	.align		4
.L_27:
        /*003c*/ 	.byte	0x04, 0x12
        /*003e*/ 	.short	(.L_29 - .L_28)
	.align		4
.L_28:
        /*0040*/ 	.word	index@(_ZN7cutlass13device_kernelINS_4gemm6kernel13GemmUniversalIN4cute5tupleIJiiiiEEENS1_10collective13CollectiveMmaINS1_35MainloopSm100TmaUmmaWarpSpecializedILi4ELi2ELi4ENS5_IJNS4_1CILi1EEESB_SB_EEEEENS5_IJNSA_ILi64EEENSA_ILi128EEENSA_ILi32EEEEEENS_12float_e4m3_tENS5_IJlSB_lEEESI_SJ_NS4_8TiledMMAINS4_8MMA_AtomIJNS4_10MMA_TraitsINS4_19SM100_MMA_F8F6F4_SSEJSI_SI_fSE_SF_NS4_17integral_constantINS4_4UMMA5MajorELSQ_0EEESR_NSO_INSP_7ScaleInELSS_0EEEST_EEEEEENS4_6LayoutISC_NS5_IJNSA_ILi0EEESX_SX_EEEEENS5_IJNS4_10UnderscoreES10_S10_EEEEENS4_13SM90_TMA_LOADENS4_14ComposedLayoutINS4_7SwizzleILi1ELi4ELi3EEENS4_18smem_ptr_flag_bitsILi8EEENSW_INS5_IJNSA_ILi8EEESG_EEENS5_IJSG_SB_EEEEEEEvNS4_8identityES13_S1D_vS1E_EENS_8epilogue10collective18CollectiveEpilogueINS1G_23Sm100TmaWarpSpecializedILi2ELi2ELi32ELb0ELb0EEEJSH_NS5_IJNSW_ISE_SB_EES1L_EEESI_SJ_SI_SJ_NS1G_6fusion15FusionCallbacksIS1K_NS1N_17LinearCombinationISI_fSI_fLNS_15FloatRoundStyleE2EEESH_S1M_JEEENS4_5SM1004TMEM4LOAD26SM100_TMEM_LOAD_16dp32b32xES13_NS14_INS15_ILi2ELi4ELi3EEES18_NSW_INS5_IJS19_SE_EEENS5_IJSE_SB_EEEEEEENS4_39AutoVectorizingCopyWithAssumedAlignmentILi128EEENS4_14SM90_TMA_STOREES21_S23_S23_EEEvvEEEEvNT_6ParamsE)
        /*0044*/ 	.word	0x00000000
.L_29:


//--------------------- .nv.compat                --------------------------
	.section	.nv.compat,"",@"SHT_CUDA_COMPAT_INFO"
	.align	4
        /*0000*/ 	.byte	0x02, 0x09, 0x01, 0x00, 0x02, 0x02, 0x02, 0x00, 0x02, 0x05, 0x05, 0x00, 0x03, 0x07, 0x01, 0x01
        /*0010*/ 	.byte	0x02, 0x03, 0x01, 0x00, 0x02, 0x06, 0x01, 0x00, 0x04, 0x0b, 0x08, 0x00, 0x09, 0x00, 0x00, 0x00
        /*0020*/ 	.byte	0x00, 0x00, 0x00, 0x00


//--------------------- .nv.info._ZN7cutlass13device_kernelINS_4gemm6kernel13GemmUniversalIN4cute5tupleIJiiiiEEENS1_10collective13CollectiveMmaINS1_35MainloopSm100TmaUmmaWarpSpecializedILi4ELi2ELi4ENS5_IJNS4_1CILi1EEESB_SB_EEEEENS5_IJNSA_ILi64EEENSA_ILi128EEENSA_ILi32EEEEEENS_12float_e4m3_tENS5_IJlSB_lEEESI_SJ_NS4_8TiledMMAINS4_8MMA_AtomIJNS4_10MMA_TraitsINS4_19SM100_MMA_F8F6F4_SSEJSI_SI_fSE_SF_NS4_17integral_constantINS4_4UMMA5MajorELSQ_0EEESR_NSO_INSP_7ScaleInELSS_0EEEST_EEEEEENS4_6LayoutISC_NS5_IJNSA_ILi0EEESX_SX_EEEEENS5_IJNS4_10UnderscoreES10_S10_EEEEENS4_13SM90_TMA_LOADENS4_14ComposedLayoutINS4_7SwizzleILi1ELi4ELi3EEENS4_18smem_ptr_flag_bitsILi8EEENSW_INS5_IJNSA_ILi8EEESG_EEENS5_IJSG_SB_EEEEEEEvNS4_8identityES13_S1D_vS1E_EENS_8epilogue10collective18CollectiveEpilogueINS1G_23Sm100TmaWarpSpecializedILi2ELi2ELi32ELb0ELb0EEEJSH_NS5_IJNSW_ISE_SB_EES1L_EEESI_SJ_SI_SJ_NS1G_6fusion15FusionCallbacksIS1K_NS1N_17LinearCombinationISI_fSI_fLNS_15FloatRoundStyleE2EEESH_S1M_JEEENS4_5SM1004TMEM4LOAD26SM100_TMEM_LOAD_16dp32b32xES13_NS14_INS15_ILi2ELi4ELi3EEES18_NSW_INS5_IJS19_SE_EEENS5_IJSE_SB_EEEEEEENS4_39AutoVectorizingCopyWithAssumedAlignmentILi128EEENS4_14SM90_TMA_STOREES21_S23_S23_EEEvvEEEEvNT_6ParamsE --------------------------
	.section	.nv.info._ZN7cutlass13device_kernelINS_4gemm6kernel13GemmUniversalIN4cute5tupleIJiiiiEEENS1_10collective13CollectiveMmaINS1_35MainloopSm100TmaUmmaWarpSpecializedILi4ELi2ELi4ENS5_IJNS4_1CILi1EEESB_SB_EEEEENS5_IJNSA_ILi64EEENSA_ILi128EEENSA_ILi32EEEEEENS_12float_e4m3_tENS5_IJlSB_lEEESI_SJ_NS4_8TiledMMAINS4_8MMA_AtomIJNS4_10MMA_TraitsINS4_19SM100_MMA_F8F6F4_SSEJSI_SI_fSE_SF_NS4_17integral_constantINS4_4UMMA5MajorELSQ_0EEESR_NSO_INSP_7ScaleInELSS_0EEEST_EEEEEENS4_6LayoutISC_NS5_IJNSA_ILi0EEESX_SX_EEEEENS5_IJNS4_10UnderscoreES10_S10_EEEEENS4_13SM90_TMA_LOADENS4_14ComposedLayoutINS4_7SwizzleILi1ELi4ELi3EEENS4_18smem_ptr_flag_bitsILi8EEENSW_INS5_IJNSA_ILi8EEESG_EEENS5_IJSG_SB_EEEEEEEvNS4_8identityES13_S1D_vS1E_EENS_8epilogue10collective18CollectiveEpilogueINS1G_23Sm100TmaWarpSpecializedILi2ELi2ELi32ELb0ELb0EEEJSH_NS5_IJNSW_ISE_SB_EES1L_EEESI_SJ_SI_SJ_NS1G_6fusion15FusionCallbacksIS1K_NS1N_17LinearCombinationISI_fSI_fLNS_15FloatRoundStyleE2EEESH_S1M_JEEENS4_5SM1004TMEM4LOAD26SM100_TMEM_LOAD_16dp32b32xES13_NS14_INS15_ILi2ELi4ELi3EEES18_NSW_INS5_IJS19_SE_EEENS5_IJSE_SB_EEEEEEENS4_39AutoVectorizingCopyWithAssumedAlignmentILi128EEENS4_14SM90_TMA_STOREES21_S23_S23_EEEvvEEEEvNT_6ParamsE,"",@"SHT_CUDA_INFO"
	.sectionflags	@""
	.align	4


	//----- nvinfo : EIATTR_CUDA_API_VERSION
	.align		4
        /*0000*/ 	.byte	0x04, 0x37
        /*0002*/ 	.short	(.L_31 - .L_30)
.L_30:
        /*0004*/ 	.word	0x00000082


	//----- nvinfo : EIATTR_KPARAM_INFO
	.align		4
.L_31:
        /*0008*/ 	.byte	0x04, 0x17
        /*000a*/ 	.short	(.L_33 - .L_32)
.L_32:
        /*000c*/ 	.word	0x00000000
        /*0010*/ 	.short	0x0000
        /*0012*/ 	.short	0x0000
        /*0014*/ 	.byte	0x00, 0xf0, 0x01, 0x20


	//----- nvinfo : EIATTR_AT_ENTRY_FRAGMENTS
	.align		4
.L_33:
        /*0018*/ 	.byte	0x04, 0x4f
        /*001a*/ 	.short	(.L_35 - .L_34)


	//   ....[0]....
.L_34:
        /*001c*/ 	.word	0x00000006


	//----- nvinfo : EIATTR_RESERVED_SMEM_USED
	.align		4
.L_35:
        /*0020*/ 	.byte	0x01, 0x41
	.zero		2


	//----- nvinfo : EIATTR_SPARSE_MMA_MASK
	.align		4
        /*0024*/ 	.byte	0x03, 0x50
        /*0026*/ 	.short	0x0000


	//----- nvinfo : EIATTR_TCGEN05_1CTA_USED
	.align		4
        /*0028*/ 	.byte	0x01, 0x51
	.zero		2


	//----- nvinfo : EIATTR_MAXREG_COUNT
	.align		4
        /*002c*/ 	.byte	0x03, 0x1b
        /*002e*/ 	.short	0x00ff


	//----- nvinfo : EIATTR_NUM_BARRIERS
	.align		4
        /*0030*/ 	.byte	0x02, 0x4c
        /*0032*/ 	.byte	0x07
	.zero		1


	//----- nvinfo : EIATTR_EXTERNS
	.align		4
        /*0034*/ 	.byte	0x04, 0x0f
        /*0036*/ 	.short	(.L_37 - .L_36)


	//   ....[0]....
	.align		4
.L_36:
        /*0038*/ 	.word	index@(__assertfail)


	//----- nvinfo : EIATTR_MERCURY_ISA_VERSION
	.align		4
.L_37:
        /*003c*/ 	.byte	0x03, 0x5f
        /*003e*/ 	.short	0x0101


	//----- nvinfo : EIATTR_INT_WARP_WIDE_INSTR_OFFSETS
	.align		4
        /*0040*/ 	.byte	0x04, 0x31
        /*0042*/ 	.short	(.L_39 - .L_38)


	//   ....[0]....
.L_38:
        /*0044*/ 	.word	0x00001db0


	//   ....[1]....
        /*0048*/ 	.word	0x00003710


	//   ....[2]....
        /*004c*/ 	.word	0x00003730


	//   ....[3]....
        /*0050*/ 	.word	0x00003760


	//   ....[4]....
        /*0054*/ 	.word	0x00004090


	//   ....[5]....
        /*0058*/ 	.word	0x00004100


	//   ....[6]....
        /*005c*/ 	.word	0x000042e0


	//   ....[7]....
        /*0060*/ 	.word	0x00004440


	//----- nvinfo : EIATTR_COOP_GROUP_MASK_REGIDS
	.align		4
.L_39:
        /*0064*/ 	.byte	0x04, 0x29
        /*0066*/ 	.short	(.L_41 - .L_40)


	//   ....[0]....
.L_40:
        /*0068*/ 	.word	0xffffffff


	//   ....[1]....
        /*006c*/ 	.word	0xffffffff


	//   ....[2]....
        /*0070*/ 	.word	0xffffffff


	//   ....[3]....
        /*0074*/ 	.word	0xffffffff


	//   ....[4]....
        /*0078*/ 	.word	0xffffffff


	//   ....[5]....
        /*007c*/ 	.word	0xffffffff


	//   ....[6]....
        /*0080*/ 	.word	0xffffffff


	//   ....[7]....
        /*0084*/ 	.word	0xffffffff


	//   ....[8]....
        /*0088*/ 	.word	0xffffffff


	//   ....[9]....
        /*008c*/ 	.word	0xffffffff


	//   ....[10]....
        /*0090*/ 	.word	0xffffffff


	//   ....[11]....
        /*0094*/ 	.word	0xffffffff


	//   ....[12]....
        /*0098*/ 	.word	0xffffffff


	//----- nvinfo : EIATTR_COOP_GROUP_INSTR_OFFSETS
	.align		4
.L_41:
        /*009c*/ 	.byte	0x04, 0x28
        /*009e*/ 	.short	(.L_43 - .L_42)


	//   ....[0]....
.L_42:
        /*00a0*/ 	.word	0x00000090


	//   ....[1]....
        /*00a4*/ 	.word	0x000004d0


	//   ....[2]....
        /*00a8*/ 	.word	0x00000640


	//   ....[3]....
        /*00ac*/ 	.word	0x000007a0


	//   ....[4]....
        /*00b0*/ 	.word	0x000008a0


	//   ....[5]....
        /*00b4*/ 	.word	0x00000a10


	//   ....[6]....
        /*00b8*/ 	.word	0x00000bb0


	//   ....[7]....
        /*00bc*/ 	.word	0x00001c90


	//   ....[8]....
        /*00c0*/ 	.word	0x00002a70


	//   ....[9]....
        /*00c4*/ 	.word	0x00002c80


	//   ....[10]....
        /*00c8*/ 	.word	0x00002cb0


	//   ....[11]....
        /*00cc*/ 	.word	0x000035f0


	//   ....[12]....
        /*00d0*/ 	.word	0x00003820


	//----- nvinfo : EIATTR_VRC_CTA_INIT_COUNT
	.align		4
.L_43:
        /*00d4*/ 	.byte	0x02, 0x4a
        /*00d6*/ 	.byte	0x80
	.zero		1


	//----- nvinfo : EIATTR_SYSCALL_OFFSETS
	.align		4
        /*00d8*/ 	.byte	0x04, 0x46
        /*00da*/ 	.short	(.L_45 - .L_44)


	//   ....[0]....
.L_44:
        /*00dc*/ 	.word	0x00004e80


	//   ....[1]....
        /*00e0*/ 	.word	0x00004fc0


	//   ....[2]....
        /*00e4*/ 	.word	0x000057c0


	//   ....[3]....
        /*00e8*/ 	.word	0x00006550


	//----- nvinfo : EIATTR_MBARRIER_INSTR_OFFSETS
	.align		4
.L_45:
        /*00ec*/ 	.byte	0x04, 0x39
        /*00ee*/ 	.short	(.L_47 - .L_46)


	//   ....[0]....
.L_46:
        /*00f0*/ 	.word	0x000005b0
        /*00f4*/ 	.word	0x000000ff
        /*00f8*/ 	.word	0x00000000
        /*00fc*/ 	.short	0x0100
        /*00fe*/ 	.byte	0x05
	.zero		1


	//   ....[1]....
        /*0100*/ 	.word	0x000005c0
        /*0104*/ 	.word	0x000000ff
        /*0108*/ 	.word	0x00000020
        /*010c*/ 	.short	0x0100
        /*010e*/ 	.byte	0x05
	.zero		1


	//   ....[2]....
        /*0110*/ 	.word	0x000005d0
        /*0114*/ 	.word	0x000000ff
        /*0118*/ 	.word	0x00000008
        /*011c*/ 	.short	0x0100
        /*011e*/ 	.byte	0x05
	.zero		1


	//   ....[3]....
        /*0120*/ 	.word	0x000005e0
        /*0124*/ 	.word	0x000000ff
        /*0128*/ 	.word	0x00000028
        /*012c*/ 	.short	0x0100
        /*012e*/ 	.byte	0x05
	.zero		1


	//   ....[4]....
        /*0130*/ 	.word	0x000005f0
        /*0134*/ 	.word	0x000000ff
        /*0138*/ 	.word	0x00000010
        /*013c*/ 	.short	0x0100
        /*013e*/ 	.byte	0x05
	.zero		1


	//   ....[5]....
        /*0140*/ 	.word	0x00000600
        /*0144*/ 	.word	0x000000ff
        /*0148*/ 	.word	0x00000030
        /*014c*/ 	.short	0x0100
        /*014e*/ 	.byte	0x05
	.zero		1


	//   ....[6]....
        /*0150*/ 	.word	0x00000610
        /*0154*/ 	.word	0x000000ff
        /*0158*/ 	.word	0x00000018
        /*015c*/ 	.short	0x0100
        /*015e*/ 	.byte	0x05
	.zero		1


	//   ....[7]....
        /*0160*/ 	.word	0x00000620
        /*0164*/ 	.word	0x000000ff
        /*0168*/ 	.word	0x00000038
        /*016c*/ 	.short	0x0100
        /*016e*/ 	.byte	0x05
	.zero		1


	//   ....[8]....
        /*0170*/ 	.word	0x00000750
        /*0174*/ 	.word	0x000000ff
        /*0178*/ 	.word	0x00000040
        /*017c*/ 	.short	0x0100
        /*017e*/ 	.byte	0x07
	.zero		1


	//   ....[9]....
        /*0180*/ 	.word	0x00000760
        /*0184*/ 	.word	0x000000ff
        /*0188*/ 	.word	0x00000050
        /*018c*/ 	.short	0x0100
        /*018e*/ 	.byte	0x07
	.zero		1


	//   ....[10]....
        /*0190*/ 	.word	0x00000770
        /*0194*/ 	.word	0x000000ff
        /*0198*/ 	.word	0x00000048
        /*019c*/ 	.short	0x0100
        /*019e*/ 	.byte	0x07
	.zero		1


	//   ....[11]....
        /*01a0*/ 	.word	0x00000780
        /*01a4*/ 	.word	0x000000ff
        /*01a8*/ 	.word	0x00000058
        /*01ac*/ 	.short	0x0100
        /*01ae*/ 	.byte	0x07
	.zero		1


	//   ....[12]....
        /*01b0*/ 	.word	0x00000870
        /*01b4*/ 	.word	0x000000ff
        /*01b8*/ 	.word	0x00000060
        /*01bc*/ 	.short	0x0100
        /*01be*/ 	.byte	0x05
	.zero		1


	//   ....[13]....
        /*01c0*/ 	.word	0x00000880
        /*01c4*/ 	.word	0x000000ff
        /*01c8*/ 	.word	0x00000068
        /*01cc*/ 	.short	0x0100
        /*01ce*/ 	.byte	0x05
	.zero		1


	//   ....[14]....
        /*01d0*/ 	.word	0x000009c0
        /*01d4*/ 	.word	0x000000ff
        /*01d8*/ 	.word	0x00000070
        /*01dc*/ 	.short	0x0100
        /*01de*/ 	.byte	0x05
	.zero		1


	//   ....[15]....
        /*01e0*/ 	.word	0x000009d0
        /*01e4*/ 	.word	0x000000ff
        /*01e8*/ 	.word	0x00000080
        /*01ec*/ 	.short	0x0100
        /*01ee*/ 	.byte	0x05
	.zero		1


	//   ....[16]....
        /*01f0*/ 	.word	0x000009e0
        /*01f4*/ 	.word	0x000000ff
        /*01f8*/ 	.word	0x00000078
        /*01fc*/ 	.short	0x0100
        /*01fe*/ 	.byte	0x05
	.zero		1


	//   ....[17]....
        /*0200*/ 	.word	0x000009f0
        /*0204*/ 	.word	0x000000ff
        /*0208*/ 	.word	0x00000088
        /*020c*/ 	.short	0x0100
        /*020e*/ 	.byte	0x05
	.zero		1


	//   ....[18]....
        /*0210*/ 	.word	0x00000b20
        /*0214*/ 	.word	0x000000ff
        /*0218*/ 	.word	0x00000090
        /*021c*/ 	.short	0x0100
        /*021e*/ 	.byte	0x07
	.zero		1


	//   ....[19]....
        /*0220*/ 	.word	0x00000b30
        /*0224*/ 	.word	0x000000ff
        /*0228*/ 	.word	0x000000b0
        /*022c*/ 	.short	0x0100
        /*022e*/ 	.byte	0x07
	.zero		1


	//   ....[20]....
        /*0230*/ 	.word	0x00000b40
        /*0234*/ 	.word	0x000000ff
        /*0238*/ 	.word	0x00000098
        /*023c*/ 	.short	0x0100
        /*023e*/ 	.byte	0x07
	.zero		1


	//   ....[21]....
        /*0240*/ 	.word	0x00000b50
        /*0244*/ 	.word	0x000000ff
        /*0248*/ 	.word	0x000000b8
        /*024c*/ 	.short	0x0100
        /*024e*/ 	.byte	0x07
	.zero		1


	//   ....[22]....
        /*0250*/ 	.word	0x00000b60
        /*0254*/ 	.word	0x000000ff
        /*0258*/ 	.word	0x000000a0
        /*025c*/ 	.short	0x0100
        /*025e*/ 	.byte	0x07
	.zero		1


	//   ....[23]....
        /*0260*/ 	.word	0x00000b70
        /*0264*/ 	.word	0x000000ff
        /*0268*/ 	.word	0x000000c0
        /*026c*/ 	.short	0x0100
        /*026e*/ 	.byte	0x07
	.zero		1


	//   ....[24]....
        /*0270*/ 	.word	0x00000b80
        /*0274*/ 	.word	0x000000ff
        /*0278*/ 	.word	0x000000a8
        /*027c*/ 	.short	0x0100
        /*027e*/ 	.byte	0x07
	.zero		1


	//   ....[25]....
        /*0280*/ 	.word	0x00000b90
        /*0284*/ 	.word	0x000000ff
        /*0288*/ 	.word	0x000000c8
        /*028c*/ 	.short	0x0100
        /*028e*/ 	.byte	0x07
	.zero		1


	//   ....[26]....
        /*0290*/ 	.word	0x00000c80
        /*0294*/ 	.word	0x000000ff
        /*0298*/ 	.word	0x000000d0
        /*029c*/ 	.short	0x0100
        /*029e*/ 	.byte	0x05
	.zero		1


	//   ....[27]....
        /*02a0*/ 	.word	0x00000c90
        /*02a4*/ 	.word	0x000000ff
        /*02a8*/ 	.word	0x000000e0
        /*02ac*/ 	.short	0x0100
        /*02ae*/ 	.byte	0x05
	.zero		1


	//   ....[28]....
        /*02b0*/ 	.word	0x00000ca0
        /*02b4*/ 	.word	0x000000ff
        /*02b8*/ 	.word	0x000000d8
        /*02bc*/ 	.short	0x0100
        /*02be*/ 	.byte	0x05
	.zero		1


	//   ....[29]....
        /*02c0*/ 	.word	0x00000cb0
        /*02c4*/ 	.word	0x000000ff
        /*02c8*/ 	.word	0x000000e8
        /*02cc*/ 	.short	0x0100
        /*02ce*/ 	.byte	0x05
	.zero		1


	//   ....[30]....
        /*02d0*/ 	.word	0x00001590
        /*02d4*/ 	.word	0x00000003
        /*02d8*/ 	.word	0x000000e0
        /*02dc*/ 	.short	0x010a
        /*02de*/ 	.byte	0xff
	.zero		1


	//   ....[31]....
        /*02e0*/ 	.word	0x000015c0
        /*02e4*/ 	.word	0x00000003
        /*02e8*/ 	.word	0x000000d0
        /*02ec*/ 	.short	0x0101
        /*02ee*/ 	.byte	0xff
	.zero		1


	//   ....[32]....
        /*02f0*/ 	.word	0x00001690
        /*02f4*/ 	.word	0x000000ff
        /*02f8*/ 	.word	0x00000020
        /*02fc*/ 	.short	0x010a
        /*02fe*/ 	.byte	0x08
	.zero		1


	//   ....[33]....
        /*0300*/ 	.word	0x00001730
        /*0304*/ 	.word	0x000000ff
        /*0308*/ 	.word	0x00000020
        /*030c*/ 	.short	0x010a
        /*030e*/ 	.byte	0x21
	.zero		1


	//   ....[34]....
        /*0310*/ 	.word	0x00001880
        /*0314*/ 	.word	0x000000ff
        /*0318*/ 	.word	0x00000020
        /*031c*/ 	.short	0x010a
        /*031e*/ 	.byte	0x08
	.zero		1


	//   ....[35]....
        /*0320*/ 	.word	0x00001990
        /*0324*/ 	.word	0x000000ff
        /*0328*/ 	.word	0x00000068
        /*032c*/ 	.short	0x0101
        /*032e*/ 	.byte	0x04
	.zero		1


	//   ....[36]....
        /*0330*/ 	.word	0x000019b0
        /*0334*/ 	.word	0x000000ff
        /*0338*/ 	.word	0x00000020
        /*033c*/ 	.short	0x010a
        /*033e*/ 	.byte	0x08
	.zero		1


	//   ....[37]....
        /*0340*/ 	.word	0x00001a30
        /*0344*/ 	.word	0x000000ff
        /*0348*/ 	.word	0x00000020
        /*034c*/ 	.short	0x010a
        /*034e*/ 	.byte	0x11
	.zero		1


	//   ....[38]....
        /*0350*/ 	.word	0x00001b80
        /*0354*/ 	.word	0x000000ff
        /*0358*/ 	.word	0x00000020
        /*035c*/ 	.short	0x010a
        /*035e*/ 	.byte	0x08
	.zero		1


	//   ....[39]....
        /*0360*/ 	.word	0x00001cc0
        /*0364*/ 	.word	0x00000002
        /*0368*/ 	.word	0x00000070
        /*036c*/ 	.short	0x010a
        /*036e*/ 	.byte	0xff
	.zero		1


	//   ....[40]....
        /*0370*/ 	.word	0x00001d80
        /*0374*/ 	.word	0x00000002
        /*0378*/ 	.word	0x00000000
        /*037c*/ 	.short	0x0101
        /*037e*/ 	.byte	0xff
	.zero		1


	//   ....[41]....
        /*0380*/ 	.word	0x000022e0
        /*0384*/ 	.word	0x000000ff
        /*0388*/ 	.word	0x00000000
        /*038c*/ 	.short	0x010a
        /*038e*/ 	.byte	0x05
	.zero		1


	//   ....[42]....
        /*0390*/ 	.word	0x00002370
        /*0394*/ 	.word	0x000000ff
        /*0398*/ 	.word	0x00000000
        /*039c*/ 	.short	0x010a
        /*039e*/ 	.byte	0x05
	.zero		1


	//   ....[43]....
        /*03a0*/ 	.word	0x00002400
        /*03a4*/ 	.word	0x000000ff
        /*03a8*/ 	.word	0x00000000
        /*03ac*/ 	.short	0x010a
        /*03ae*/ 	.byte	0x05
	.zero		1


	//   ....[44]....
        /*03b0*/ 	.word	0x000024a0
        /*03b4*/ 	.word	0x00000000
        /*03b8*/ 	.word	0x00000000
        /*03bc*/ 	.short	0x010a
        /*03be*/ 	.byte	0xff
	.zero		1


	//   ....[45]....
        /*03c0*/ 	.word	0x000025c0
        /*03c4*/ 	.word	0x00000000
        /*03c8*/ 	.word	0x000000d0
        /*03cc*/ 	.short	0x010a
        /*03ce*/ 	.byte	0xff
	.zero		1


	//   ....[46]....
        /*03d0*/ 	.word	0x00002620
        /*03d4*/ 	.word	0x00000004
        /*03d8*/ 	.word	0x00000000
        /*03dc*/ 	.short	0x0101
        /*03de*/ 	.byte	0xff
	.zero		1


	//   ....[47]....
        /*03e0*/ 	.word	0x00002640
        /*03e4*/ 	.word	0x000000ff
        /*03e8*/ 	.word	0x00000080
        /*03ec*/ 	.short	0x010a
        /*03ee*/ 	.byte	0x05
	.zero		1


	//   ....[48]....
        /*03f0*/ 	.word	0x00002760
        /*03f4*/ 	.word	0x00000000
        /*03f8*/ 	.word	0x00000070
        /*03fc*/ 	.short	0x010a
        /*03fe*/ 	.byte	0xff
	.zero		1


	//   ....[49]....
        /*0400*/ 	.word	0x00002870
        /*0404*/ 	.word	0x00000000
        /*0408*/ 	.word	0x00000000
        /*040c*/ 	.short	0x0101
        /*040e*/ 	.byte	0xff
	.zero		1


	//   ....[50]....
        /*0410*/ 	.word	0x00002900
        /*0414*/ 	.word	0x000000ff
        /*0418*/ 	.word	0x00000080
        /*041c*/ 	.short	0x0106
        /*041e*/ 	.byte	0x05
	.zero		1


	//   ....[51]....
        /*0420*/ 	.word	0x00002920
        /*0424*/ 	.word	0x000000ff
        /*0428*/ 	.word	0x00000080
        /*042c*/ 	.short	0x010a
        /*042e*/ 	.byte	0x05
	.zero		1


	//   ....[52]....
        /*0430*/ 	.word	0x000029b0
        /*0434*/ 	.word	0x000000ff
        /*0438*/ 	.word	0x00000080
        /*043c*/ 	.short	0x0106
        /*043e*/ 	.byte	0x04
	.zero		1


	//   ....[53]....
        /*0440*/ 	.word	0x000029f0
        /*0444*/ 	.word	0x00000000
        /*0448*/ 	.word	0x00000080
        /*044c*/ 	.short	0x010a
        /*044e*/ 	.byte	0xff
	.zero		1


	//   ....[54]....
        /*0450*/ 	.word	0x00002ed0
        /*0454*/ 	.word	0x00000000
        /*0458*/ 	.word	0x00000070
        /*045c*/ 	.short	0x010a
        /*045e*/ 	.byte	0xff
	.zero		1


	//   ....[55]....
        /*0460*/ 	.word	0x00002fd0
        /*0464*/ 	.word	0x00000003
        /*0468*/ 	.word	0x00000000
        /*046c*/ 	.short	0x0101
        /*046e*/ 	.byte	0xff
	.zero		1


	//   ....[56]....
        /*0470*/ 	.word	0x00002fe0
        /*0474*/ 	.word	0x000000ff
        /*0478*/ 	.word	0x00000000
        /*047c*/ 	.short	0x010a
        /*047e*/ 	.byte	0x04
	.zero		1


	//   ....[57]....
        /*0480*/ 	.word	0x00003000
        /*0484*/ 	.word	0x000000ff
        /*0488*/ 	.word	0x000000b0
        /*048c*/ 	.short	0x010a
        /*048e*/ 	.byte	0x09
	.zero		1


	//   ....[58]....
        /*0490*/ 	.word	0x00003140
        /*0494*/ 	.word	0x000000ff
        /*0498*/ 	.word	0x00000000
        /*049c*/ 	.short	0x010a
        /*049e*/ 	.byte	0x07
	.zero		1


	//   ....[59]....
        /*04a0*/ 	.word	0x00003270
        /*04a4*/ 	.word	0x000000ff
        /*04a8*/ 	.word	0x00000000
        /*04ac*/ 	.short	0x010a
        /*04ae*/ 	.byte	0x04
	.zero		1


	//   ....[60]....
        /*04b0*/ 	.word	0x00003420
        /*04b4*/ 	.word	0x000000ff
        /*04b8*/ 	.word	0x00000000
        /*04bc*/ 	.short	0x010a
        /*04be*/ 	.byte	0x05
	.zero		1


	//   ....[61]....
        /*04c0*/ 	.word	0x000034b0
        /*04c4*/ 	.word	0x000000ff
        /*04c8*/ 	.word	0x00000000
        /*04cc*/ 	.short	0x010a
        /*04ce*/ 	.byte	0x05
	.zero		1


	//   ....[62]....
        /*04d0*/ 	.word	0x00003540
        /*04d4*/ 	.word	0x000000ff
        /*04d8*/ 	.word	0x00000000
        /*04dc*/ 	.short	0x010a
        /*04de*/ 	.byte	0x05
	.zero		1


	//   ....[63]....
        /*04e0*/ 	.word	0x000035d0
        /*04e4*/ 	.word	0x000000ff
        /*04e8*/ 	.word	0x00000000
        /*04ec*/ 	.short	0x010a
        /*04ee*/ 	.byte	0x07
	.zero		1


	//   ....[64]....
        /*04f0*/ 	.word	0x00003a30
        /*04f4*/ 	.word	0x00000000
        /*04f8*/ 	.word	0x00000070
        /*04fc*/ 	.short	0x010a
        /*04fe*/ 	.byte	0xff
	.zero		1


	//   ....[65]....
        /*0500*/ 	.word	0x00003af0
        /*0504*/ 	.word	0x00000000
        /*0508*/ 	.word	0x00000000
        /*050c*/ 	.short	0x0101
        /*050e*/ 	.byte	0xff
	.zero		1


	//   ....[66]....
        /*0510*/ 	.word	0x00003e10
        /*0514*/ 	.word	0x000000ff
        /*0518*/ 	.word	0x00000068
        /*051c*/ 	.short	0x010a
        /*051e*/ 	.byte	0x07
	.zero		1


	//   ....[67]....
        /*0520*/ 	.word	0x00004000
        /*0524*/ 	.word	0x000000ff
        /*0528*/ 	.word	0x00000050
        /*052c*/ 	.short	0x010a
        /*052e*/ 	.byte	0x07
	.zero		1


	//   ....[68]....
        /*0530*/ 	.word	0x000041d0
        /*0534*/ 	.word	0x000000ff
        /*0538*/ 	.word	0x00000040
        /*053c*/ 	.short	0x010b
        /*053e*/ 	.byte	0x07
	.zero		1


	//   ....[69]....
        /*0540*/ 	.word	0x00004240
        /*0544*/ 	.word	0x000000ff
        /*0548*/ 	.word	0x00000000
        /*054c*/ 	.short	0x0101
        /*054e*/ 	.byte	0x08
	.zero		1


	//   ....[70]....
        /*0550*/ 	.word	0x00004270
        /*0554*/ 	.word	0x000000ff
        /*0558*/ 	.word	0x00000058
        /*055c*/ 	.short	0x010a
        /*055e*/ 	.byte	0x07
	.zero		1


	//   ....[71]....
        /*0560*/ 	.word	0x00004480
        /*0564*/ 	.word	0x000000ff
        /*0568*/ 	.word	0x00000048
        /*056c*/ 	.short	0x010b
        /*056e*/ 	.byte	0x07
	.zero		1


	//   ....[72]....
        /*0570*/ 	.word	0x000044a0
        /*0574*/ 	.word	0x000000ff
        /*0578*/ 	.word	0x00000000
        /*057c*/ 	.short	0x0101
        /*057e*/ 	.byte	0x0d
	.zero		1


	//   ....[73]....
        /*0580*/ 	.word	0x000044d0
        /*0584*/ 	.word	0x000000ff
        /*0588*/ 	.word	0x00000050
        /*058c*/ 	.short	0x010a
        /*058e*/ 	.byte	0x07
	.zero		1


	//   ....[74]....
        /*0590*/ 	.word	0x00004510
        /*0594*/ 	.word	0x00000000
        /*0598*/ 	.word	0x00000058
        /*059c*/ 	.short	0x010a
        /*059e*/ 	.byte	0xff
	.zero		1


	//   ....[75]....
        /*05a0*/ 	.word	0x00004850
        /*05a4*/ 	.word	0x00000000
        /*05a8*/ 	.word	0x00000070
        /*05ac*/ 	.short	0x010a
        /*05ae*/ 	.byte	0xff
	.zero		1


	//   ....[76]....
        /*05b0*/ 	.word	0x00004960
        /*05b4*/ 	.word	0x00000000
        /*05b8*/ 	.word	0x00000000
        /*05bc*/ 	.short	0x0101
        /*05be*/ 	.byte	0xff
	.zero		1


	//   ....[77]....
        /*05c0*/ 	.word	0x000053b0
        /*05c4*/ 	.word	0x00000000
        /*05c8*/ 	.word	0x00000040
        /*05cc*/ 	.short	0x010a
        /*05ce*/ 	.byte	0xff
	.zero		1


	//   ....[78]....
        /*05d0*/ 	.word	0x00005420
        /*05d4*/ 	.word	0x00000071
        /*05d8*/ 	.word	0x00000090
        /*05dc*/ 	.short	0x010a
        /*05de*/ 	.byte	0xff
	.zero		1


	//   ....[79]....
        /*05e0*/ 	.word	0x00005500
        /*05e4*/ 	.word	0x00000000
        /*05e8*/ 	.word	0x00000040
        /*05ec*/ 	.short	0x010a
        /*05ee*/ 	.byte	0xff
	.zero		1


	//   ....[80]....
        /*05f0*/ 	.word	0x00005640
        /*05f4*/ 	.word	0x00000000
        /*05f8*/ 	.word	0x00000000
        /*05fc*/ 	.short	0x0101
        /*05fe*/ 	.byte	0xff
	.zero		1


	//   ....[81]....
        /*0600*/ 	.word	0x000056a0
        /*0604*/ 	.word	0x00000071
        /*0608*/ 	.word	0x00000090
        /*060c*/ 	.short	0x010a
        /*060e*/ 	.byte	0xff
	.zero		1


	//   ....[82]....
        /*0610*/ 	.word	0x000061f0
        /*0614*/ 	.word	0x00000020
        /*0618*/ 	.word	0x00000040
        /*061c*/ 	.short	0x010a
        /*061e*/ 	.byte	0xff
	.zero		1


	//   ....[83]....
        /*0620*/ 	.word	0x000062b0
        /*0624*/ 	.word	0x00000020
        /*0628*/ 	.word	0x00000040
        /*062c*/ 	.short	0x010a
        /*062e*/ 	.byte	0xff
	.zero		1


	//   ....[84]....
        /*0630*/ 	.word	0x000063d0
        /*0634*/ 	.word	0x00000003
        /*0638*/ 	.word	0x00000000
        /*063c*/ 	.short	0x0101
        /*063e*/ 	.byte	0xff
	.zero		1


	//   ....[85]....
        /*0640*/ 	.word	0x00006810
        /*0644*/ 	.word	0x000000ff
        /*0648*/ 	.word	0x00000000
        /*064c*/ 	.short	0x0101
        /*064e*/ 	.byte	0x05
	.zero		1


	//   ....[86]....
        /*0650*/ 	.word	0x00007050
        /*0654*/ 	.word	0x00000003
        /*0658*/ 	.word	0x000000e0
        /*065c*/ 	.short	0x010a
        /*065e*/ 	.byte	0xff
	.zero		1


	//   ....[87]....
        /*0660*/ 	.word	0x000070b0
        /*0664*/ 	.word	0x00000002
        /*0668*/ 	.word	0x00000020
        /*066c*/ 	.short	0x010a
        /*066e*/ 	.byte	0xff
	.zero		1


	//   ....[88]....
        /*0670*/ 	.word	0x00007110
        /*0674*/ 	.word	0x00000002
        /*0678*/ 	.word	0x00000020
        /*067c*/ 	.short	0x010a
        /*067e*/ 	.byte	0xff
	.zero		1


	//   ....[89]....
        /*0680*/ 	.word	0x00007160
        /*0684*/ 	.word	0x00000002
        /*0688*/ 	.word	0x00000070
        /*068c*/ 	.short	0x010a
        /*068e*/ 	.byte	0xff
	.zero		1


	//   ....[90]....
        /*0690*/ 	.word	0x000071c0
        /*0694*/ 	.word	0x00000000
        /*0698*/ 	.word	0x00000000
        /*069c*/ 	.short	0x010a
        /*069e*/ 	.byte	0xff
	.zero		1


	//   ....[91]....
        /*06a0*/ 	.word	0x00007220
        /*06a4*/ 	.word	0x00000000
        /*06a8*/ 	.word	0x00000000
        /*06ac*/ 	.short	0x010a
        /*06ae*/ 	.byte	0xff
	.zero		1


	//   ....[92]....
        /*06b0*/ 	.word	0x00007280
        /*06b4*/ 	.word	0x00000000
        /*06b8*/ 	.word	0x00000000
        /*06bc*/ 	.short	0x010a
        /*06be*/ 	.byte	0xff
	.zero		1


	//   ....[93]....
        /*06c0*/ 	.word	0x000072d0
        /*06c4*/ 	.word	0x00000000
        /*06c8*/ 	.word	0x000000d0
        /*06cc*/ 	.short	0x010a
        /*06ce*/ 	.byte	0xff
	.zero		1


	//   ....[94]....
        /*06d0*/ 	.word	0x00007330
        /*06d4*/ 	.word	0x00000000
        /*06d8*/ 	.word	0x00000080
        /*06dc*/ 	.short	0x010a
        /*06de*/ 	.byte	0xff
	.zero		1


	//   ....[95]....
        /*06e0*/ 	.word	0x00007380
        /*06e4*/ 	.word	0x00000000
        /*06e8*/ 	.word	0x00000070
        /*06ec*/ 	.short	0x010a
        /*06ee*/ 	.byte	0xff
	.zero		1


	//   ....[96]....
        /*06f0*/ 	.word	0x000073e0
        /*06f4*/ 	.word	0x00000000
        /*06f8*/ 	.word	0x00000080
        /*06fc*/ 	.short	0x010a
        /*06fe*/ 	.byte	0xff
	.zero		1


	//   ....[97]....
        /*0700*/ 	.word	0x00007430
        /*0704*/ 	.word	0x00000000
        /*0708*/ 	.word	0x00000070
        /*070c*/ 	.short	0x010a
        /*070e*/ 	.byte	0xff
	.zero		1


	//   ....[98]....
        /*0710*/ 	.word	0x00007490
        /*0714*/ 	.word	0x00000003
        /*0718*/ 	.word	0x000000b0
        /*071c*/ 	.short	0x010a
        /*071e*/ 	.byte	0xff
	.zero		1


	//   ....[99]....
        /*0720*/ 	.word	0x000074f0
        /*0724*/ 	.word	0x00000000
        /*0728*/ 	.word	0x00000000
        /*072c*/ 	.short	0x010a
        /*072e*/ 	.byte	0xff
	.zero		1


	//   ....[100]....
        /*0730*/ 	.word	0x00007550
        /*0734*/ 	.word	0x00000000
        /*0738*/ 	.word	0x00000000
        /*073c*/ 	.short	0x010a
        /*073e*/ 	.byte	0xff
	.zero		1


	//   ....[101]....
        /*0740*/ 	.word	0x000075b0
        /*0744*/ 	.word	0x00000000
        /*0748*/ 	.word	0x00000000
        /*074c*/ 	.short	0x010a
        /*074e*/ 	.byte	0xff
	.zero		1


	//   ....[102]....
        /*0750*/ 	.word	0x00007610
        /*0754*/ 	.word	0x00000000
        /*0758*/ 	.word	0x00000000
        /*075c*/ 	.short	0x010a
        /*075e*/ 	.byte	0xff
	.zero		1


	//   ....[103]....
        /*0760*/ 	.word	0x00007670
        /*0764*/ 	.word	0x00000000
        /*0768*/ 	.word	0x00000000
        /*076c*/ 	.short	0x010a
        /*076e*/ 	.byte	0xff
	.zero		1


	//   ....[104]....
        /*0770*/ 	.word	0x000076c0
        /*0774*/ 	.word	0x00000000
        /*0778*/ 	.word	0x00000070
        /*077c*/ 	.short	0x010a
        /*077e*/ 	.byte	0xff
	.zero		1


	//   ....[105]....
        /*0780*/ 	.word	0x00007720
        /*0784*/ 	.word	0x00000000
        /*0788*/ 	.word	0x00000068
        /*078c*/ 	.short	0x010a
        /*078e*/ 	.byte	0xff
	.zero		1


	//   ....[106]....
        /*0790*/ 	.word	0x00007780
        /*0794*/ 	.word	0x00000003
        /*0798*/ 	.word	0x00000050
        /*079c*/ 	.short	0x010a
        /*079e*/ 	.byte	0xff
	.zero		1


	//   ....[107]....
        /*07a0*/ 	.word	0x000077e0
        /*07a4*/ 	.word	0x00000003
        /*07a8*/ 	.word	0x00000058
        /*07ac*/ 	.short	0x010a
        /*07ae*/ 	.byte	0xff
	.zero		1


	//   ....[108]....
        /*07b0*/ 	.word	0x00007840
        /*07b4*/ 	.word	0x00000000
        /*07b8*/ 	.word	0x00000050
        /*07bc*/ 	.short	0x010a
        /*07be*/ 	.byte	0xff
	.zero		1


	//   ....[109]....
        /*07c0*/ 	.word	0x00007890
        /*07c4*/ 	.word	0x00000000
        /*07c8*/ 	.word	0x00000070
        /*07cc*/ 	.short	0x010a
        /*07ce*/ 	.byte	0xff
	.zero		1


	//   ....[110]....
        /*07d0*/ 	.word	0x000078e0
        /*07d4*/ 	.word	0x00000000
        /*07d8*/ 	.word	0x00000040
        /*07dc*/ 	.short	0x010a
        /*07de*/ 	.byte	0xff
	.zero		1


	//   ....[111]....
        /*07e0*/ 	.word	0x00007930
        /*07e4*/ 	.word	0x00000071
        /*07e8*/ 	.word	0x00000090
        /*07ec*/ 	.short	0x010a
        /*07ee*/ 	.byte	0xff
	.zero		1


	//   ....[112]....
        /*07f0*/ 	.word	0x00007980
        /*07f4*/ 	.word	0x00000020
        /*07f8*/ 	.word	0x00000040
        /*07fc*/ 	.short	0x010a
        /*07fe*/ 	.byte	0xff
	.zero		1


	//----- nvinfo : EIATTR_NUM_MBARRIERS
	.align		4
.L_47:
        /*0800*/ 	.byte	0x03, 0x38
        /*0802*/ 	.short	0x001e


	//----- nvinfo : EIATTR_EXIT_INSTR_OFFSETS
	.align		4
        /*0804*/ 	.byte	0x04, 0x1c
        /*0806*/ 	.short	(.L_49 - .L_48)


	//   ....[0]....
.L_48:
        /*0808*/ 	.word	0x000024d0


	//   ....[1]....
        /*080c*/ 	.word	0x000029c0


	//   ....[2]....
        /*0810*/ 	.word	0x00002a20


	//   ....[3]....
        /*0814*/ 	.word	0x00003830


	//   ....[4]....
        /*0818*/ 	.word	0x00004540


	//   ....[5]....
        /*081c*/ 	.word	0x00004580


	//   ....[6]....
        /*0820*/ 	.word	0x00007040


	//----- nvinfo : EIATTR_MAX_THREADS
	.align		4
.L_49:
        /*0824*/ 	.byte	0x04, 0x05
        /*0826*/ 	.short	(.L_51 - .L_50)
.L_50:
        /*0828*/ 	.word	0x00000100
        /*082c*/ 	.word	0x00000001
        /*0830*/ 	.word	0x00000001


	//----- nvinfo : EIATTR_CRS_STACK_SIZE
	.align		4
.L_51:
        /*0834*/ 	.byte	0x04, 0x1e
        /*0836*/ 	.short	(.L_53 - .L_52)
.L_52:
        /*0838*/ 	.word	0x00000000


	//----- nvinfo : EIATTR_CBANK_PARAM_SIZE
	.align		4
.L_53:
        /*083c*/ 	.byte	0x03, 0x19
        /*083e*/ 	.short	0x0800


	//----- nvinfo : EIATTR_PARAM_CBANK
	.align		4
        /*0840*/ 	.byte	0x04, 0x0a
        /*0842*/ 	.short	(.L_55 - .L_54)
	.align		4
.L_54:
        /*0844*/ 	.word	index@(.nv.constant0._ZN7cutlass13device_kernelINS_4gemm6kernel13GemmUniversalIN4cute5tupleIJiiiiEEENS1_10collective13CollectiveMmaINS1_35MainloopSm100TmaUmmaWarpSpecializedILi4ELi2ELi4ENS5_IJNS4_1CILi1EEESB_SB_EEEEENS5_IJNSA_ILi64EEENSA_ILi128EEENSA_ILi32EEEEEENS_12float_e4m3_tENS5_IJlSB_lEEESI_SJ_NS4_8TiledMMAINS4_8MMA_AtomIJNS4_10MMA_TraitsINS4_19SM100_MMA_F8F6F4_SSEJSI_SI_fSE_SF_NS4_17integral_constantINS4_4UMMA5MajorELSQ_0EEESR_NSO_INSP_7ScaleInELSS_0EEEST_EEEEEENS4_6LayoutISC_NS5_IJNSA_ILi0EEESX_SX_EEEEENS5_IJNS4_10UnderscoreES10_S10_EEEEENS4_13SM90_TMA_LOADENS4_14ComposedLayoutINS4_7SwizzleILi1ELi4ELi3EEENS4_18smem_ptr_flag_bitsILi8EEENSW_INS5_IJNSA_ILi8EEESG_EEENS5_IJSG_SB_EEEEEEEvNS4_8identityES13_S1D_vS1E_EENS_8epilogue10collective18CollectiveEpilogueINS1G_23Sm100TmaWarpSpecializedILi2ELi2ELi32ELb0ELb0EEEJSH_NS5_IJNSW_ISE_SB_EES1L_EEESI_SJ_SI_SJ_NS1G_6fusion15FusionCallbacksIS1K_NS1N_17LinearCombinationISI_fSI_fLNS_15FloatRoundStyleE2EEESH_S1M_JEEENS4_5SM1004TMEM4LOAD26SM100_TMEM_LOAD_16dp32b32xES13_NS14_INS15_ILi2ELi4ELi3EEES18_NSW_INS5_IJS19_SE_EEENS5_IJSE_SB_EEEEEEENS4_39AutoVectorizingCopyWithAssumedAlignmentILi128EEENS4_14SM90_TMA_STOREES21_S23_S23_EEEvvEEEEvNT_6ParamsE)
        /*0848*/ 	.short	0x0380
        /*084a*/ 	.short	0x0800


	//----- nvinfo : EIATTR_SW_WAR
	.align		4
.L_55:
        /*084c*/ 	.byte	0x04, 0x36
        /*084e*/ 	.short	(.L_57 - .L_56)
.L_56:
        /*0850*/ 	.word	0x00000008
.L_57:


//--------------------- .nv.callgraph             --------------------------
	.section	.nv.callgraph,"",@"SHT_CUDA_CALLGRAPH"
	.align	4
	.sectionentsize	8
	.align		4
        /*0000*/ 	.word	0x00000000
	.align		4
        /*0004*/ 	.word	0xffffffff
	.align		4
        /*0008*/ 	.word	index@(_ZN7cutlass13device_kernelINS_4gemm6kernel13GemmUniversalIN4cute5tupleIJiiiiEEENS1_10collective13CollectiveMmaINS1_35MainloopSm100TmaUmmaWarpSpecializedILi4ELi2ELi4ENS5_IJNS4_1CILi1EEESB_SB_EEEEENS5_IJNSA_ILi64EEENSA_ILi128EEENSA_ILi32EEEEEENS_12float_e4m3_tENS5_IJlSB_lEEESI_SJ_NS4_8TiledMMAINS4_8MMA_AtomIJNS4_10MMA_TraitsINS4_19SM100_MMA_F8F6F4_SSEJSI_SI_fSE_SF_NS4_17integral_constantINS4_4UMMA5MajorELSQ_0EEESR_NSO_INSP_7ScaleInELSS_0EEEST_EEEEEENS4_6LayoutISC_NS5_IJNSA_ILi0EEESX_SX_EEEEENS5_IJNS4_10UnderscoreES10_S10_EEEEENS4_13SM90_TMA_LOADENS4_14ComposedLayoutINS4_7SwizzleILi1ELi4ELi3EEENS4_18smem_ptr_flag_bitsILi8EEENSW_INS5_IJNSA_ILi8EEESG_EEENS5_IJSG_SB_EEEEEEEvNS4_8identityES13_S1D_vS1E_EENS_8epilogue10collective18CollectiveEpilogueINS1G_23Sm100TmaWarpSpecializedILi2ELi2ELi32ELb0ELb0EEEJSH_NS5_IJNSW_ISE_SB_EES1L_EEESI_SJ_SI_SJ_NS1G_6fusion15FusionCallbacksIS1K_NS1N_17LinearCombinationISI_fSI_fLNS_15FloatRoundStyleE2EEESH_S1M_JEEENS4_5SM1004TMEM4LOAD26SM100_TMEM_LOAD_16dp32b32xES13_NS14_INS15_ILi2ELi4ELi3EEES18_NSW_INS5_IJS19_SE_EEENS5_IJSE_SB_EEEEEEENS4_39AutoVectorizingCopyWithAssumedAlignmentILi128EEENS4_14SM90_TMA_STOREES21_S23_S23_EEEvvEEEEvNT_6ParamsE)
	.align		4
        /*000c*/ 	.word	index@(__assertfail)
	.align		4
        /*0010*/ 	.word	0x00000000
	.align		4
        /*0014*/ 	.word	0xfffffffe
	.align		4
        /*0018*/ 	.word	0x00000000
	.align		4
        /*001c*/ 	.word	0xfffffffd
	.align		4
        /*0020*/ 	.word	0x00000000
	.align		4
        /*0024*/ 	.word	0xfffffffc


//--------------------- .nv.constant4             --------------------------
	.section	.nv.constant4,"a",@progbits
	.align	8
	.align		8
.nv.constant4:
        /*0000*/ 	.dword	__assertfail
	.align		8
        /*0008*/ 	.dword	__unnamed_1
	.align		8
        /*0010*/ 	.dword	__unnamed_2
	.align		8
        /*0018*/ 	.dword	_ZN39_INTERNAL_42ac63ed_4_k_cu_868d3bee_77784cuda3std3__45__cpo5beginE
	.align		8
        /*0020*/ 	.dword	_ZN39_INTERNAL_42ac63ed_4_k_cu_868d3bee_77784cuda3std3__45__cpo3endE
	.align		8
        /*0028*/ 	.dword	_ZN39_INTERNAL_42ac63ed_4_k_cu_868d3bee_77784cuda3std3__45__cpo6cbeginE
	.align		8
        /*0030*/ 	.dword	_ZN39_INTERNAL_42ac63ed_4_k_cu_868d3bee_77784cuda3std3__45__cpo4cendE
	.align		8
        /*0038*/ 	.dword	_ZN39_INTERNAL_42ac63ed_4_k_cu_868d3bee_77784cuda3std3__441_GLOBAL__N__42ac63ed_4_k_cu_868d3bee_77786ignoreE
	.align		8
        /*0040*/ 	.dword	_ZN39_INTERNAL_42ac63ed_4_k_cu_868d3bee_77784cuda3std3__419piecewise_constructE
	.align		8
        /*0048*/ 	.dword	_ZN39_INTERNAL_42ac63ed_4_k_cu_868d3bee_77784cuda3std3__48in_placeE
	.align		8
        /*0050*/ 	.dword	_ZN39_INTERNAL_42ac63ed_4_k_cu_868d3bee_77784cuda3std6ranges3__45__cpo4swapE
	.align		8
        /*0058*/ 	.dword	_ZN39_INTERNAL_42ac63ed_4_k_cu_868d3bee_77784cuda3std6ranges3__45__cpo9iter_moveE
	.align		8
        /*0060*/ 	.dword	_ZN39_INTERNAL_42ac63ed_4_k_cu_868d3bee_77784cute7productE
	.align		8
        /*0068*/ 	.dword	_ZN39_INTERNAL_42ac63ed_4_k_cu_868d3bee_77784cute1_E
	.align		8
        /*0070*/ 	.dword	$str$25
	.align		8
        /*0078*/ 	.dword	$str$26
	.align		8
        /*0080*/ 	.dword	$str$27
	.align		8
        /*0088*/ 	.dword	$str$28


//--------------------- .text._ZN7cutlass13device_kernelINS_4gemm6kernel13GemmUniversalIN4cute5tupleIJiiiiEEENS1_10collective13CollectiveMmaINS1_35MainloopSm100TmaUmmaWarpSpecializedILi4ELi2ELi4ENS5_IJNS4_1CILi1EEESB_SB_EEEEENS5_IJNSA_ILi64EEENSA_ILi128EEENSA_ILi32EEEEEENS_12float_e4m3_tENS5_IJlSB_lEEESI_SJ_NS4_8TiledMMAINS4_8MMA_AtomIJNS4_10MMA_TraitsINS4_19SM100_MMA_F8F6F4_SSEJSI_SI_fSE_SF_NS4_17integral_constantINS4_4UMMA5MajorELSQ_0EEESR_NSO_INSP_7ScaleInELSS_0EEEST_EEEEEENS4_6LayoutISC_NS5_IJNSA_ILi0EEESX_SX_EEEEENS5_IJNS4_10UnderscoreES10_S10_EEEEENS4_13SM90_TMA_LOADENS4_14ComposedLayoutINS4_7SwizzleILi1ELi4ELi3EEENS4_18smem_ptr_flag_bitsILi8EEENSW_INS5_IJNSA_ILi8EEESG_EEENS5_IJSG_SB_EEEEEEEvNS4_8identityES13_S1D_vS1E_EENS_8epilogue10collective18CollectiveEpilogueINS1G_23Sm100TmaWarpSpecializedILi2ELi2ELi32ELb0ELb0EEEJSH_NS5_IJNSW_ISE_SB_EES1L_EEESI_SJ_SI_SJ_NS1G_6fusion15FusionCallbacksIS1K_NS1N_17LinearCombinationISI_fSI_fLNS_15FloatRoundStyleE2EEESH_S1M_JEEENS4_5SM1004TMEM4LOAD26SM100_TMEM_LOAD_16dp32b32xES13_NS14_INS15_ILi2ELi4ELi3EEES18_NSW_INS5_IJS19_SE_EEENS5_IJSE_SB_EEEEEEENS4_39AutoVectorizingCopyWithAssumedAlignmentILi128EEENS4_14SM90_TMA_STOREES21_S23_S23_EEEvvEEEEvNT_6ParamsE --------------------------
	.section	.text._ZN7cutlass13device_kernelINS_4gemm6kernel13GemmUniversalIN4cute5tupleIJiiiiEEENS1_10collective13CollectiveMmaINS1_35MainloopSm100TmaUmmaWarpSpecializedILi4ELi2ELi4ENS5_IJNS4_1CILi1EEESB_SB_EEEEENS5_IJNSA_ILi64EEENSA_ILi128EEENSA_ILi32EEEEEENS_12float_e4m3_tENS5_IJlSB_lEEESI_SJ_NS4_8TiledMMAINS4_8MMA_AtomIJNS4_10MMA_TraitsINS4_19SM100_MMA_F8F6F4_SSEJSI_SI_fSE_SF_NS4_17integral_constantINS4_4UMMA5MajorELSQ_0EEESR_NSO_INSP_7ScaleInELSS_0EEEST_EEEEEENS4_6LayoutISC_NS5_IJNSA_ILi0EEESX_SX_EEEEENS5_IJNS4_10UnderscoreES10_S10_EEEEENS4_13SM90_TMA_LOADENS4_14ComposedLayoutINS4_7SwizzleILi1ELi4ELi3EEENS4_18smem_ptr_flag_bitsILi8EEENSW_INS5_IJNSA_ILi8EEESG_EEENS5_IJSG_SB_EEEEEEEvNS4_8identityES13_S1D_vS1E_EENS_8epilogue10collective18CollectiveEpilogueINS1G_23Sm100TmaWarpSpecializedILi2ELi2ELi32ELb0ELb0EEEJSH_NS5_IJNSW_ISE_SB_EES1L_EEESI_SJ_SI_SJ_NS1G_6fusion15FusionCallbacksIS1K_NS1N_17LinearCombinationISI_fSI_fLNS_15FloatRoundStyleE2EEESH_S1M_JEEENS4_5SM1004TMEM4LOAD26SM100_TMEM_LOAD_16dp32b32xES13_NS14_INS15_ILi2ELi4ELi3EEES18_NSW_INS5_IJS19_SE_EEENS5_IJSE_SB_EEEEEEENS4_39AutoVectorizingCopyWithAssumedAlignmentILi128EEENS4_14SM90_TMA_STOREES21_S23_S23_EEEvvEEEEvNT_6ParamsE,"ax",@progbits
	.align	128
.text._ZN7cutlass13device_kernelINS_4gemm6kernel13GemmUniversalIN4cute5tupleIJiiiiEEENS1_10collective13CollectiveMmaINS1_35MainloopSm100TmaUmmaWarpSpecializedILi4ELi2ELi4ENS5_IJNS4_1CILi1EEESB_SB_EEEEENS5_IJNSA_ILi64EEENSA_ILi128EEENSA_ILi32EEEEEENS_12float_e4m3_tENS5_IJlSB_lEEESI_SJ_NS4_8TiledMMAINS4_8MMA_AtomIJNS4_10MMA_TraitsINS4_19SM100_MMA_F8F6F4_SSEJSI_SI_fSE_SF_NS4_17integral_constantINS4_4UMMA5MajorELSQ_0EEESR_NSO_INSP_7ScaleInELSS_0EEEST_EEEEEENS4_6LayoutISC_NS5_IJNSA_ILi0EEESX_SX_EEEEENS5_IJNS4_10UnderscoreES10_S10_EEEEENS4_13SM90_TMA_LOADENS4_14ComposedLayoutINS4_7SwizzleILi1ELi4ELi3EEENS4_18smem_ptr_flag_bitsILi8EEENSW_INS5_IJNSA_ILi8EEESG_EEENS5_IJSG_SB_EEEEEEEvNS4_8identityES13_S1D_vS1E_EENS_8epilogue10collective18CollectiveEpilogueINS1G_23Sm100TmaWarpSpecializedILi2ELi2ELi32ELb0ELb0EEEJSH_NS5_IJNSW_ISE_SB_EES1L_EEESI_SJ_SI_SJ_NS1G_6fusion15FusionCallbacksIS1K_NS1N_17LinearCombinationISI_fSI_fLNS_15FloatRoundStyleE2EEESH_S1M_JEEENS4_5SM1004TMEM4LOAD26SM100_TMEM_LOAD_16dp32b32xES13_NS14_INS15_ILi2ELi4ELi3EEES18_NSW_INS5_IJS19_SE_EEENS5_IJSE_SB_EEEEEEENS4_39AutoVectorizingCopyWithAssumedAlignmentILi128EEENS4_14SM90_TMA_STOREES21_S23_S23_EEEvvEEEEvNT_6ParamsE:
        .type           _ZN7cutlass13device_kernelINS_4gemm6kernel13GemmUniversalIN4cute5tupleIJiiiiEEENS1_10collective13CollectiveMmaINS1_35MainloopSm100TmaUmmaWarpSpecializedILi4ELi2ELi4ENS5_IJNS4_1CILi1EEESB_SB_EEEEENS5_IJNSA_ILi64EEENSA_ILi128EEENSA_ILi32EEEEEENS_12float_e4m3_tENS5_IJlSB_lEEESI_SJ_NS4_8TiledMMAINS4_8MMA_AtomIJNS4_10MMA_TraitsINS4_19SM100_MMA_F8F6F4_SSEJSI_SI_fSE_SF_NS4_17integral_constantINS4_4UMMA5MajorELSQ_0EEESR_NSO_INSP_7ScaleInELSS_0EEEST_EEEEEENS4_6LayoutISC_NS5_IJNSA_ILi0EEESX_SX_EEEEENS5_IJNS4_10UnderscoreES10_S10_EEEEENS4_13SM90_TMA_LOADENS4_14ComposedLayoutINS4_7SwizzleILi1ELi4ELi3EEENS4_18smem_ptr_flag_bitsILi8EEENSW_INS5_IJNSA_ILi8EEESG_EEENS5_IJSG_SB_EEEEEEEvNS4_8identityES13_S1D_vS1E_EENS_8epilogue10collective18CollectiveEpilogueINS1G_23Sm100TmaWarpSpecializedILi2ELi2ELi32ELb0ELb0EEEJSH_NS5_IJNSW_ISE_SB_EES1L_EEESI_SJ_SI_SJ_NS1G_6fusion15FusionCallbacksIS1K_NS1N_17LinearCombinationISI_fSI_fLNS_15FloatRoundStyleE2EEESH_S1M_JEEENS4_5SM1004TMEM4LOAD26SM100_TMEM_LOAD_16dp32b32xES13_NS14_INS15_ILi2ELi4ELi3EEES18_NSW_INS5_IJS19_SE_EEENS5_IJSE_SB_EEEEEEENS4_39AutoVectorizingCopyWithAssumedAlignmentILi128EEENS4_14SM90_TMA_STOREES21_S23_S23_EEEvvEEEEvNT_6ParamsE,@function
        .size           _ZN7cutlass13device_kernelINS_4gemm6kernel13GemmUniversalIN4cute5tupleIJiiiiEEENS1_10collective13CollectiveMmaINS1_35MainloopSm100TmaUmmaWarpSpecializedILi4ELi2ELi4ENS5_IJNS4_1CILi1EEESB_SB_EEEEENS5_IJNSA_ILi64EEENSA_ILi128EEENSA_ILi32EEEEEENS_12float_e4m3_tENS5_IJlSB_lEEESI_SJ_NS4_8TiledMMAINS4_8MMA_AtomIJNS4_10MMA_TraitsINS4_19SM100_MMA_F8F6F4_SSEJSI_SI_fSE_SF_NS4_17integral_constantINS4_4UMMA5MajorELSQ_0EEESR_NSO_INSP_7ScaleInELSS_0EEEST_EEEEEENS4_6LayoutISC_NS5_IJNSA_ILi0EEESX_SX_EEEEENS5_IJNS4_10UnderscoreES10_S10_EEEEENS4_13SM90_TMA_LOADENS4_14ComposedLayoutINS4_7SwizzleILi1ELi4ELi3EEENS4_18smem_ptr_flag_bitsILi8EEENSW_INS5_IJNSA_ILi8EEESG_EEENS5_IJSG_SB_EEEEEEEvNS4_8identityES13_S1D_vS1E_EENS_8epilogue10collective18CollectiveEpilogueINS1G_23Sm100TmaWarpSpecializedILi2ELi2ELi32ELb0ELb0EEEJSH_NS5_IJNSW_ISE_SB_EES1L_EEESI_SJ_SI_SJ_NS1G_6fusion15FusionCallbacksIS1K_NS1N_17LinearCombinationISI_fSI_fLNS_15FloatRoundStyleE2EEESH_S1M_JEEENS4_5SM1004TMEM4LOAD26SM100_TMEM_LOAD_16dp32b32xES13_NS14_INS15_ILi2ELi4ELi3EEES18_NSW_INS5_IJS19_SE_EEENS5_IJSE_SB_EEEEEEENS4_39AutoVectorizingCopyWithAssumedAlignmentILi128EEENS4_14SM90_TMA_STOREES21_S23_S23_EEEvvEEEEvNT_6ParamsE,(.L_x_142 - _ZN7cutlass13device_kernelINS_4gemm6kernel13GemmUniversalIN4cute5tupleIJiiiiEEENS1_10collective13CollectiveMmaINS1_35MainloopSm100TmaUmmaWarpSpecializedILi4ELi2ELi4ENS5_IJNS4_1CILi1EEESB_SB_EEEEENS5_IJNSA_ILi64EEENSA_ILi128EEENSA_ILi32EEEEEENS_12float_e4m3_tENS5_IJlSB_lEEESI_SJ_NS4_8TiledMMAINS4_8MMA_AtomIJNS4_10MMA_TraitsINS4_19SM100_MMA_F8F6F4_SSEJSI_SI_fSE_SF_NS4_17integral_constantINS4_4UMMA5MajorELSQ_0EEESR_NSO_INSP_7ScaleInELSS_0EEEST_EEEEEENS4_6LayoutISC_NS5_IJNSA_ILi0EEESX_SX_EEEEENS5_IJNS4_10UnderscoreES10_S10_EEEEENS4_13SM90_TMA_LOADENS4_14ComposedLayoutINS4_7SwizzleILi1ELi4ELi3EEENS4_18smem_ptr_flag_bitsILi8EEENSW_INS5_IJNSA_ILi8EEESG_EEENS5_IJSG_SB_EEEEEEEvNS4_8identityES13_S1D_vS1E_EENS_8epilogue10collective18CollectiveEpilogueINS1G_23Sm100TmaWarpSpecializedILi2ELi2ELi32ELb0ELb0EEEJSH_NS5_IJNSW_ISE_SB_EES1L_EEESI_SJ_SI_SJ_NS1G_6fusion15FusionCallbacksIS1K_NS1N_17LinearCombinationISI_fSI_fLNS_15FloatRoundStyleE2EEESH_S1M_JEEENS4_5SM1004TMEM4LOAD26SM100_TMEM_LOAD_16dp32b32xES13_NS14_INS15_ILi2ELi4ELi3EEES18_NSW_INS5_IJS19_SE_EEENS5_IJSE_SB_EEEEEEENS4_39AutoVectorizingCopyWithAssumedAlignmentILi128EEENS4_14SM90_TMA_STOREES21_S23_S23_EEEvvEEEEvNT_6ParamsE)
        .other          _ZN7cutlass13device_kernelINS_4gemm6kernel13GemmUniversalIN4cute5tupleIJiiiiEEENS1_10collective13CollectiveMmaINS1_35MainloopSm100TmaUmmaWarpSpecializedILi4ELi2ELi4ENS5_IJNS4_1CILi1EEESB_SB_EEEEENS5_IJNSA_ILi64EEENSA_ILi128EEENSA_ILi32EEEEEENS_12float_e4m3_tENS5_IJlSB_lEEESI_SJ_NS4_8TiledMMAINS4_8MMA_AtomIJNS4_10MMA_TraitsINS4_19SM100_MMA_F8F6F4_SSEJSI_SI_fSE_SF_NS4_17integral_constantINS4_4UMMA5MajorELSQ_0EEESR_NSO_INSP_7ScaleInELSS_0EEEST_EEEEEENS4_6LayoutISC_NS5_IJNSA_ILi0EEESX_SX_EEEEENS5_IJNS4_10UnderscoreES10_S10_EEEEENS4_13SM90_TMA_LOADENS4_14ComposedLayoutINS4_7SwizzleILi1ELi4ELi3EEENS4_18smem_ptr_flag_bitsILi8EEENSW_INS5_IJNSA_ILi8EEESG_EEENS5_IJSG_SB_EEEEEEEvNS4_8identityES13_S1D_vS1E_EENS_8epilogue10collective18CollectiveEpilogueINS1G_23Sm100TmaWarpSpecializedILi2ELi2ELi32ELb0ELb0EEEJSH_NS5_IJNSW_ISE_SB_EES1L_EEESI_SJ_SI_SJ_NS1G_6fusion15FusionCallbacksIS1K_NS1N_17LinearCombinationISI_fSI_fLNS_15FloatRoundStyleE2EEESH_S1M_JEEENS4_5SM1004TMEM4LOAD26SM100_TMEM_LOAD_16dp32b32xES13_NS14_INS15_ILi2ELi4ELi3EEES18_NSW_INS5_IJS19_SE_EEENS5_IJSE_SB_EEEEEEENS4_39AutoVectorizingCopyWithAssumedAlignmentILi128EEENS4_14SM90_TMA_STOREES21_S23_S23_EEEvvEEEEvNT_6ParamsE,@"STO_CUDA_ENTRY STV_DEFAULT"
_ZN7cutlass13device_kernelINS_4gemm6kernel13GemmUniversalIN4cute5tupleIJiiiiEEENS1_10collective13CollectiveMmaINS1_35MainloopSm100TmaUmmaWarpSpecializedILi4ELi2ELi4ENS5_IJNS4_1CILi1EEESB_SB_EEEEENS5_IJNSA_ILi64EEENSA_ILi128EEENSA_ILi32EEEEEENS_12float_e4m3_tENS5_IJlSB_lEEESI_SJ_NS4_8TiledMMAINS4_8MMA_AtomIJNS4_10MMA_TraitsINS4_19SM100_MMA_F8F6F4_SSEJSI_SI_fSE_SF_NS4_17integral_constantINS4_4UMMA5MajorELSQ_0EEESR_NSO_INSP_7ScaleInELSS_0EEEST_EEEEEENS4_6LayoutISC_NS5_IJNSA_ILi0EEESX_SX_EEEEENS5_IJNS4_10UnderscoreES10_S10_EEEEENS4_13SM90_TMA_LOADENS4_14ComposedLayoutINS4_7SwizzleILi1ELi4ELi3EEENS4_18smem_ptr_flag_bitsILi8EEENSW_INS5_IJNSA_ILi8EEESG_EEENS5_IJSG_SB_EEEEEEEvNS4_8identityES13_S1D_vS1E_EENS_8epilogue10collective18CollectiveEpilogueINS1G_23Sm100TmaWarpSpecializedILi2ELi2ELi32ELb0ELb0EEEJSH_NS5_IJNSW_ISE_SB_EES1L_EEESI_SJ_SI_SJ_NS1G_6fusion15FusionCallbacksIS1K_NS1N_17LinearCombinationISI_fSI_fLNS_15FloatRoundStyleE2EEESH_S1M_JEEENS4_5SM1004TMEM4LOAD26SM100_TMEM_LOAD_16dp32b32xES13_NS14_INS15_ILi2ELi4ELi3EEES18_NSW_INS5_IJS19_SE_EEENS5_IJSE_SB_EEEEEEENS4_39AutoVectorizingCopyWithAssumedAlignmentILi128EEENS4_14SM90_TMA_STOREES21_S23_S23_EEEvvEEEEvNT_6ParamsE:
[----:B------:R-:W1:Y:S01]  /*0000*/  LDC R1, c[0x0][0x37c] ;  /* 0x0000df00ff017b82 */ /* 0x000e620000000800 */
[----:B------:R-:W2:Y:S01]  /*0010*/  S2R R108, SR_TID.X ;  /* 0x00000000006c7919 */ /* 0x000ea20000002100 */
[----:B------:R-:W3:Y:S01]  /*0020*/  LDCU.64 UR4, c[0x0][0x890] ;  /* 0x00011200ff0477ac */ /* 0x000ee20008000a00 */
[----:B------:R-:W-:Y:S02]  /*0030*/  PRMT R95, RZ, 0x7610, R95 ;  /* 0x00007610ff5f7816 */ /* 0x000fe4000000005f */
[----:B------:R-:W-:Y:S01]  /*0040*/  ELECT P5, URZ, PT ;  /* 0x0000000000ff782f */ /* 0x000fe200038a0000 */
[----:B------:R-:W4:Y:S01]  /*0050*/  LDCU.64 UR46, c[0x0][0x358] ;  /* 0x00006b00ff2e77ac */ /* 0x000f220008000a00 */
[----:B---3--:R-:W-:-:S04]  /*0060*/  UISETP.NE.U32.AND UP0, UPT, UR4, URZ, UPT ;  /* 0x000000ff0400728c */ /* 0x008fc8000bf05070 */
[----:B------:R-:W-:Y:S01]  /*0070*/  UISETP.NE.AND.EX UP0, UPT, UR5, URZ, UPT, UP0 ;  /* 0x000000ff0500728c */ /* 0x000fe2000bf05300 */
[----:B--2---:R-:W-:-:S05]  /*0080*/  SHF.R.U32.HI R101, RZ, 0x5, R108 ;  /* 0x00000005ff657819 */ /* 0x004fca000001166c */
[----:B------:R-:W2:Y:S02]  /*0090*/  SHFL.IDX PT, R0, R101, RZ, 0x1f ;  /* 0x00001fff65007589 */ /* 0x000ea400000e0000 */
[----:B--2---:R-:W-:Y:S01]  /*00a0*/  R2UR UR8, R0 ;  /* 0x00000000000872ca */ /* 0x004fe200000e0000 */
[----:B-1--4-:R-:W-:-:S14]  /*00b0*/  BRA.U UP0, `(.L_x_0) ;  /* 0x00000001002c7547 */ /* 0x012fdc000b800000 */
[----:B------:R-:W1:Y:S02]  /*00c0*/  LDCU.64 UR6, c[0x0][0x888] ;  /* 0x00011100ff0677ac */ /* 0x000e640008000a00 */
[----:B-1----:R-:W-:-:S04]  /*00d0*/  UISETP.NE.U32.AND UP0, UPT, UR6, URZ, UPT ;  /* 0x000000ff0600728c */ /* 0x002fc8000bf05070 */
[----:B------:R-:W-:-:S09]  /*00e0*/  UISETP.NE.AND.EX UP0, UPT, UR7, URZ, UPT, UP0 ;  /* 0x000000ff0700728c */ /* 0x000fd2000bf05300 */
[----:B------:R-:W-:Y:S05]  /*00f0*/  BRA.U !UP0, `(.L_x_1) ;  /* 0x0000000108107547 */ /* 0x000fea000b800000 */
[----:B------:R-:W1:Y:S02]  /*0100*/  LDC.64 R2, c[0x0][0x888] ;  /* 0x00022200ff027b82 */ /* 0x000e640000000a00 */
[----:B-1----:R1:W5:Y:S01]  /*0110*/  LDG.E R49, desc[UR46][R2.64] ;  /* 0x0000002e02317981 */ /* 0x002362000c1e1900 */
[----:B------:R-:W-:Y:S01]  /*0120*/  HFMA2 R95, -RZ, RZ, 0, 5.9604644775390625e-08 ;  /* 0x00000001ff5f7431 */ /* 0x000fe200000001ff */
[----:B------:R-:W-:Y:S05]  /*0130*/  BRA `(.L_x_0) ;  /* 0x00000000000c7947 */ /* 0x000fea0003800000 */
.L_x_1:
[----:B------:R-:W1:Y:S01]  /*0140*/  LDCU UR6, c[0x0][0x880] ;  /* 0x00011000ff0677ac */ /* 0x000e620008000800 */
[----:B------:R-:W-:Y:S01]  /*0150*/  HFMA2 R95, -RZ, RZ, 0, 5.9604644775390625e-08 ;  /* 0x00000001ff5f7431 */ /* 0x000fe200000001ff */
[----:B-1----:R-:W-:-:S07]  /*0160*/  MOV R49, UR6 ;  /* 0x0000000600317c02 */ /* 0x002fce0008000f00 */
.L_x_0:
[----:B------:R-:W2:Y:S02]  /*0170*/  LDCU.64 UR6, c[0x0][0x8b0] ;  /* 0x00011600ff0677ac */ /* 0x000ea40008000a00 */
[----:B--2---:R-:W-:-:S04]  /*0180*/  UISETP.NE.U32.AND UP0, UPT, UR6, URZ, UPT ;  /* 0x000000ff0600728c */ /* 0x004fc8000bf05070 */
[----:B------:R-:W-:-:S09]  /*0190*/  UISETP.NE.AND.EX UP0, UPT, UR7, URZ, UPT, UP0 ;  /* 0x000000ff0700728c */ /* 0x000fd2000bf05300 */
[----:B------:R-:W-:Y:S05]  /*01a0*/  BRA.U UP0, `(.L_x_2) ;  /* 0x0000000100247547 */ /* 0x000fea000b800000 */
[----:B------:R-:W2:Y:S02]  /*01b0*/  LDCU.64 UR6, c[0x0][0x8a8] ;  /* 0x00011500ff0677ac */ /* 0x000ea40008000a00 */
[----:B--2---:R-:W-:-:S04]  /*01c0*/  UISETP.NE.U32.AND UP0, UPT, UR6, URZ, UPT ;  /* 0x000000ff0600728c */ /* 0x004fc8000bf05070 */
[----:B------:R-:W-:-:S09]  /*01d0*/  UISETP.NE.AND.EX UP0, UPT, UR7, URZ, UPT, UP0 ;  /* 0x000000ff0700728c */ /* 0x000fd2000bf05300 */
[----:B------:R-:W-:Y:S05]  /*01e0*/  BRA.U !UP0, `(.L_x_3) ;  /* 0x00000001080c7547 */ /* 0x000fea000b800000 */
[----:B-1----:R-:W1:Y:S02]  /*01f0*/  LDC.64 R2, c[0x0][0x8a8] ;  /* 0x00022a00ff027b82 */ /* 0x002e640000000a00 */
[----:B-1----:R2:W5:Y:S01]  /*0200*/  LDG.E R47, desc[UR46][R2.64] ;  /* 0x0000002e022f7981 */ /* 0x002562000c1e1900 */
[----:B------:R-:W-:Y:S05]  /*0210*/  BRA `(.L_x_2) ;  /* 0x0000000000087947 */ /* 0x000fea0003800000 */
.L_x_3:
[----:B------:R-:W2:Y:S02]  /*0220*/  LDCU UR6, c[0x0][0x8a0] ;  /* 0x00011400ff0677ac */ /* 0x000ea40008000800 */
[----:B--2---:R-:W-:Y:S02]  /*0230*/  MOV R47, UR6 ;  /* 0x00000006002f7c02 */ /* 0x004fe40008000f00 */
.L_x_2:
[----:B------:R-:W-:Y:S01]  /*0240*/  IMAD.U32 R0, RZ, RZ, UR8 ;  /* 0x00000008ff007e24 */ /* 0x000fe2000f8e00ff */
[----:B------:R-:W-:Y:S04]  /*0250*/  BSSY.RECONVERGENT B0, `(.L_x_4) ;  /* 0x000000c000007945 */ /* 0x000fe80003800200 */
[C---:B------:R-:W-:Y:S02]  /*0260*/  ISETP.NE.OR P1, PT, R0.reuse, 0x1, !P5 ;  /* 0x000000010000780c */ /* 0x040fe40006f25670 */
[----:B------:R-:W-:-:S11]  /*0270*/  ISETP.NE.OR P0, PT, R0, 0x3, !P5 ;  /* 0x000000030000780c */ /* 0x000fd60006f05670 */
[----:B------:R-:W-:Y:S05]  /*0280*/  @P1 BRA `(.L_x_5) ;  /* 0x0000000000201947 */ /* 0x000fea0003800000 */
[----:B------:R-:W3:Y:S02]  /*0290*/  LDCU.64 UR6, c[0x0][0x348] ;  /* 0x00006900ff0677ac */ /* 0x000ee40008000a00 */
[----:B---3--:R-:W-:Y:S02]  /*02a0*/  UIADD3 UR10, UP1, UPT, UR6, 0x80, URZ ;  /* 0x00000080060a7890 */ /* 0x008fe4000ff3e0ff */
[----:B------:R-:W-:Y:S02]  /*02b0*/  UIADD3 UR6, UP0, UPT, UR6, 0x180, URZ ;  /* 0x0000018006067890 */ /* 0x000fe4000ff1e0ff */
[----:B------:R-:W-:Y:S02]  /*02c0*/  UIADD3.X UR11, UPT, UPT, URZ, UR7, URZ, UP1, !UPT ;  /* 0x00000007ff0b7290 */ /* 0x000fe40008ffe4ff */
[----:B------:R-:W-:-:S07]  /*02d0*/  UIADD3.X UR7, UPT, UPT, URZ, UR7, URZ, UP0, !UPT ;  /* 0x00000007ff077290 */ /* 0x000fce00087fe4ff */
[----:B------:R3:W-:Y:S02]  /*02e0*/  UTMACCTL.PF [UR10] ;  /* 0x000000000a0079b9 */ /* 0x0007e40008040000 */
[----:B------:R3:W-:Y:S02]  /*02f0*/  UTMACCTL.PF [UR6] ;  /* 0x00000000060079b9 */ /* 0x0007e40008040000 */
[----:B---3--:R-:W-:Y:S01]  /*0300*/  NOP ;  /* 0x0000000000007918 */ /* 0x008fe20000000000 */
.L_x_5:
[----:B------:R-:W-:Y:S05]  /*0310*/  BSYNC.RECONVERGENT B0 ;  /* 0x0000000000007941 */ /* 0x000fea0003800200 */
.L_x_4:
[----:B------:R-:W-:Y:S04]  /*0320*/  BSSY.RECONVERGENT B0, `(.L_x_6) ;  /* 0x000000a000007945 */ /* 0x000fe80003800200 */
        /* <DEDUP_REMOVED lines=9> */
.L_x_7:
[----:B------:R-:W-:Y:S05]  /*03c0*/  BSYNC.RECONVERGENT B0 ;  /* 0x0000000000007941 */ /* 0x000fea0003800200 */
.L_x_6:
[----:B------:R-:W3:Y:S01]  /*03d0*/  LDCU.64 UR6, c[0x0][0x888] ;  /* 0x00011100ff0677ac */ /* 0x000ee20008000a00 */
[----:B------:R-:W-:Y:S02]  /*03e0*/  UISETP.EQ.U32.AND UP1, UPT, UR4, URZ, UPT ;  /* 0x000000ff0400728c */ /* 0x000fe4000bf22070 */
[----:B------:R-:W-:Y:S02]  /*03f0*/  UPLOP3.LUT UP2, UPT, UPT, UPT, UPT, 0x80, 0x8 ;  /* 0x000000000008789c */ /* 0x000fe40003f4f070 */
[----:B---3--:R-:W-:-:S04]  /*0400*/  UISETP.NE.U32.AND UP0, UPT, UR6, URZ, UPT ;  /* 0x000000ff0600728c */ /* 0x008fc8000bf05070 */
[----:B------:R-:W-:-:S04]  /*0410*/  UISETP.NE.AND.EX UP0, UPT, UR7, URZ, UPT, UP0 ;  /* 0x000000ff0700728c */ /* 0x000fc8000bf05300 */
[----:B------:R-:W-:-:S04]  /*0420*/  UISETP.EQ.OR.EX UP3, UPT, UR5, URZ, !UP0, UP1 ;  /* 0x000000ff0500728c */ /* 0x000fc8000c762710 */
[----:B------:R-:W-:-:S05]  /*0430*/  UP2UR UR50, UPR, URZ, 0x8 ;  /* 0x00000008ff327883 */ /* 0x000fca0008000000 */
[----:B------:R-:W-:Y:S07]  /*0440*/  BRA.U !UP3, `(.L_x_8) ;  /* 0x000000010b207547 */ /* 0x000fee000b800000 */
[----:B------:R-:W-:Y:S01]  /*0450*/  UISETP.NE.U32.AND UP2, UPT, UR4, URZ, UPT ;  /* 0x000000ff0400728c */ /* 0x000fe2000bf45070 */
[----:B-----5:R-:W-:Y:S01]  /*0460*/  FSETP.NEU.AND P0, PT, R49, RZ, PT ;  /* 0x000000ff3100720b */ /* 0x020fe20003f0d000 */
[----:B------:R-:W-:Y:S02]  /*0470*/  USEL UR4, URZ, 0xffffffff, UP0 ;  /* 0xffffffffff047887 */ /* 0x000fe40008000000 */
[----:B------:R-:W-:-:S10]  /*0480*/  UISETP.NE.AND.EX UP2, UPT, UR5, URZ, UPT, UP2 ;  /* 0x000000ff0500728c */ /* 0x000fd4000bf45320 */
[----:B------:R-:W-:Y:S01]  /*0490*/  VOTEU.ANY UP1, P0 ;  /* 0x0000000000ff7886 */ /* 0x000fe20000020100 */
[----:B------:R-:W-:-:S04]  /*04a0*/  @!UP2 USEL UR4, URZ, 0xffffffff, UP1 ;  /* 0xffffffffff04a887 */ /* 0x000fc80008800000 */
[----:B------:R-:W-:-:S04]  /*04b0*/  ULOP3.LUT UR4, UR4, 0x1, URZ, 0xc0, !UPT ;  /* 0x0000000104047892 */ /* 0x000fc8000f8ec0ff */
[----:B------:R-:W-:-:S11]  /*04c0*/  UISETP.NE.U32.AND UP2, UPT, UR4, 0x1, UPT ;  /* 0x000000010400788c */ /* 0x000fd6000bf45070 */
.L_x_8:
[----:B-12---:R-:W1:Y:S01]  /*04d0*/  SHFL.IDX PT, R2, R101, RZ, 0x1f ;  /* 0x00001fff65027589 */ /* 0x006e6200000e0000 */
[----:B------:R-:W-:-:S04]  /*04e0*/  UISETP.NE.AND UP1, UPT, UR8, 0x2, UPT ;  /* 0x000000020800788c */ /* 0x000fc8000bf25270 */
[----:B------:R-:W-:Y:S01]  /*04f0*/  USEL UR6, URZ, 0x1, UP1 ;  /* 0x00000001ff067887 */ /* 0x000fe20008800000 */
[----:B-1----:R-:W-:-:S13]  /*0500*/  ISETP.NE.AND P0, PT, R2, RZ, PT ;  /* 0x000000ff0200720c */ /* 0x002fda0003f05270 */
[----:B------:R-:W-:Y:S05]  /*0510*/  @P0 BRA `(.L_x_9) ;  /* 0x0000000000480947 */ /* 0x000fea0003800000 */
[----:B------:R-:W1:Y:S01]  /*0520*/  S2UR UR5, SR_CgaCtaId ;  /* 0x00000000000579c3 */ /* 0x000e620000008800 */
[----:B------:R-:W-:Y:S01]  /*0530*/  UMOV UR7, 0x400 ;  /* 0x0000040000077882 */ /* 0x000fe20000000000 */
[----:B------:R-:W-:Y:S01]  /*0540*/  UMOV UR4, 0x1 ;  /* 0x0000000100047882 */ /* 0x000fe20000000000 */
[----:B------:R-:W-:Y:S01]  /*0550*/  ELECT P0, URZ, PT ;  /* 0x0000000000ff782f */ /* 0x000fe20003800000 */
[----:B------:R-:W-:-:S04]  /*0560*/  UIADD3 UR10, UPT, UPT, -UR4, 0x100000, URZ ;  /* 0x00100000040a7890 */ /* 0x000fc8000fffe1ff */
[----:B------:R-:W-:Y:S02]  /*0570*/  USHF.L.U32 UR11, UR10, 0xb, URZ ;  /* 0x0000000b0a0b7899 */ /* 0x000fe400080006ff */
[----:B------:R-:W-:Y:S02]  /*0580*/  USHF.L.U32 UR10, UR10, 0x1, URZ ;  /* 0x000000010a0a7899 */ /* 0x000fe400080006ff */
[----:B-1----:R-:W-:Y:S01]  /*0590*/  ULEA UR5, UR5, UR7, 0x18 ;  /* 0x0000000705057291 */ /* 0x002fe2000f8ec0ff */
[----:B------:R-:W1:Y:S11]  /*05a0*/  FENCE.VIEW.ASYNC.S ;  /* 0x00000000000073c6 */ /* 0x000e760000000000 */
[----:B-1----:R1:W2:Y:S01]  /*05b0*/  SYNCS.EXCH.64 URZ, [UR5], UR10 ;  /* 0x0000000a05ff75b2 */ /* 0x0022a20008000100 */
[----:B------:R1:W3:Y:S01]  /*05c0*/  SYNCS.EXCH.64 URZ, [UR5+0x20], UR10 ;  /* 0x0000200a05ff75b2 */ /* 0x0002e20008000100 */
[----:B------:R1:W4:Y:S01]  /*05d0*/  SYNCS.EXCH.64 URZ, [UR5+0x8], UR10 ;  /* 0x0000080a05ff75b2 */ /* 0x0003220008000100 */
[----:B------:R1:W1:Y:S01]  /*05e0*/  SYNCS.EXCH.64 URZ, [UR5+0x28], UR10 ;  /* 0x0000280a05ff75b2 */ /* 0x0002620008000100 */
[----:B------:R1:W1:Y:S01]  /*05f0*/  SYNCS.EXCH.64 URZ, [UR5+0x10], UR10 ;  /* 0x0000100a05ff75b2 */ /* 0x0002620008000100 */
[----:B------:R1:W1:Y:S01]  /*0600*/  SYNCS.EXCH.64 URZ, [UR5+0x30], UR10 ;  /* 0x0000300a05ff75b2 */ /* 0x0002620008000100 */
[----:B------:R1:W1:Y:S01]  /*0610*/  SYNCS.EXCH.64 URZ, [UR5+0x18], UR10 ;  /* 0x0000180a05ff75b2 */ /* 0x0002620008000100 */
[----:B------:R1:W1:Y:S01]  /*0620*/  SYNCS.EXCH.64 URZ, [UR5+0x38], UR10 ;  /* 0x0000380a05ff75b2 */ /* 0x0002620008000100 */
[----:B------:R-:W-:Y:S01]  /*0630*/  NOP ;  /* 0x0000000000007918 */ /* 0x000fe20000000000 */
.L_x_9:
[----:B------:R-:W2:Y:S01]  /*0640*/  SHFL.IDX PT, R2, R101, RZ, 0x1f ;  /* 0x00001fff65027589 */ /* 0x000ea200000e0000 */
[----:B------:R-:W-:Y:S01]  /*0650*/  NOP ;  /* 0x0000000000007918 */ /* 0x000fe20000000000 */
[----:B--2---:R-:W-:-:S13]  /*0660*/  ISETP.NE.AND P0, PT, R2, 0x1, PT ;  /* 0x000000010200780c */ /* 0x004fda0003f05270 */
[----:B------:R-:W-:Y:S05]  /*0670*/  @P0 BRA `(.L_x_10) ;  /* 0x0000000000480947 */ /* 0x000fea0003800000 */
[----:B------:R-:W2:Y:S01]  /*0680*/  S2UR UR7, SR_CgaCtaId ;  /* 0x00000000000779c3 */ /* 0x000ea20000008800 */
[----:B------:R-:W-:Y:S01]  /*0690*/  UMOV UR9, 0x400 ;  /* 0x0000040000097882 */ /* 0x000fe20000000000 */
[----:B-1----:R-:W-:Y:S01]  /*06a0*/  UMOV UR5, 0x20 ;  /* 0x0000002000057882 */ /* 0x002fe20000000000 */
[----:B------:R-:W-:Y:S01]  /*06b0*/  UMOV UR4, 0x80 ;  /* 0x0000008000047882 */ /* 0x000fe20000000000 */
[----:B------:R-:W-:-:S04]  /*06c0*/  UIADD3 UR10, UPT, UPT, -UR5, 0x100000, URZ ;  /* 0x00100000050a7890 */ /* 0x000fc8000fffe1ff */
[----:B------:R-:W-:Y:S02]  /*06d0*/  USHF.L.U32 UR11, UR10, 0xb, URZ ;  /* 0x0000000b0a0b7899 */ /* 0x000fe400080006ff */
[----:B------:R-:W-:Y:S02]  /*06e0*/  USHF.L.U32 UR10, UR10, 0x1, URZ ;  /* 0x000000010a0a7899 */ /* 0x000fe400080006ff */
[----:B------:R-:W-:-:S04]  /*06f0*/  UIADD3 UR4, UPT, UPT, -UR4, 0x100000, URZ ;  /* 0x0010000004047890 */ /* 0x000fc8000fffe1ff */
[----:B------:R-:W-:Y:S02]  /*0700*/  USHF.L.U32 UR5, UR4, 0xb, URZ ;  /* 0x0000000b04057899 */ /* 0x000fe400080006ff */
[----:B------:R-:W-:Y:S01]  /*0710*/  USHF.L.U32 UR4, UR4, 0x1, URZ ;  /* 0x0000000104047899 */ /* 0x000fe200080006ff */
[----:B------:R-:W-:Y:S01]  /*0720*/  ELECT P0, URZ, PT ;  /* 0x0000000000ff782f */ /* 0x000fe20003800000 */
[----:B--2---:R-:W-:Y:S01]  /*0730*/  ULEA UR7, UR7, UR9, 0x18 ;  /* 0x0000000907077291 */ /* 0x004fe2000f8ec0ff */
[----:B------:R-:W1:Y:S11]  /*0740*/  FENCE.VIEW.ASYNC.S ;  /* 0x00000000000073c6 */ /* 0x000e760000000000 */
[----:B-1----:R2:W1:Y:S01]  /*0750*/  SYNCS.EXCH.64 URZ, [UR7+0x40], UR10 ;  /* 0x0000400a07ff75b2 */ /* 0x0024620008000100 */
[----:B------:R2:W1:Y:S01]  /*0760*/  SYNCS.EXCH.64 URZ, [UR7+0x50], UR4 ;  /* 0x0000500407ff75b2 */ /* 0x0004620008000100 */
[----:B------:R2:W1:Y:S01]  /*0770*/  SYNCS.EXCH.64 URZ, [UR7+0x48], UR10 ;  /* 0x0000480a07ff75b2 */ /* 0x0004620008000100 */
[----:B------:R2:W1:Y:S02]  /*0780*/  SYNCS.EXCH.64 URZ, [UR7+0x58], UR4 ;  /* 0x0000580407ff75b2 */ /* 0x0004640008000100 */
[----:B--2---:R-:W-:Y:S01]  /*0790*/  NOP ;  /* 0x0000000000007918 */ /* 0x004fe20000000000 */
.L_x_10:
[----:B------:R-:W2:Y:S01]  /*07a0*/  SHFL.IDX PT, R2, R101, RZ, 0x1f ;  /* 0x00001fff65027589 */ /* 0x000ea200000e0000 */
[----:B------:R-:W-:Y:S01]  /*07b0*/  NOP ;  /* 0x0000000000007918 */ /* 0x000fe20000000000 */
[----:B--2---:R-:W-:-:S13]  /*07c0*/  ISETP.NE.AND P0, PT, R2, 0x3, PT ;  /* 0x000000030200780c */ /* 0x004fda0003f05270 */
[----:B------:R-:W-:Y:S05]  /*07d0*/  @P0 BRA `(.L_x_11) ;  /* 0x0000000000300947 */ /* 0x000fea0003800000 */
[----:B-1----:R-:W1:Y:S01]  /*07e0*/  S2UR UR5, SR_CgaCtaId ;  /* 0x00000000000579c3 */ /* 0x002e620000008800 */
        /* <DEDUP_REMOVED lines=8> */
[----:B-1----:R2:W1:Y:S01]  /*0870*/  SYNCS.EXCH.64 URZ, [UR5+0x60], UR10 ;  /* 0x0000600a05ff75b2 */ /* 0x0024620008000100 */
[----:B------:R2:W1:Y:S02]  /*0880*/  SYNCS.EXCH.64 URZ, [UR5+0x68], UR10 ;  /* 0x0000680a05ff75b2 */ /* 0x0004640008000100 */
[----:B--2---:R-:W-:Y:S01]  /*0890*/  NOP ;  /* 0x0000000000007918 */ /* 0x004fe20000000000 */
.L_x_11:
[----:B------:R-:W2:Y:S01]  /*08a0*/  SHFL.IDX PT, R2, R101, RZ, 0x1f ;  /* 0x00001fff65027589 */ /* 0x000ea200000e0000 */
[----:B------:R-:W-:Y:S01]  /*08b0*/  NOP ;  /* 0x0000000000007918 */ /* 0x000fe20000000000 */
[----:B--2---:R-:W-:-:S13]  /*08c0*/  ISETP.NE.AND P0, PT, R2, 0x4, PT ;  /* 0x000000040200780c */ /* 0x004fda0003f05270 */
[----:B------:R-:W-:Y:S05]  /*08d0*/  @P0 BRA `(.L_x_12) ;  /* 0x00000000004c0947 */ /* 0x000fea0003800000 */
[----:B-1----:R-:W1:Y:S01]  /*08e0*/  S2UR UR5, SR_CgaCtaId ;  /* 0x00000000000579c3 */ /* 0x002e620000008800 */
[----:B------:R-:W-:Y:S01]  /*08f0*/  UMOV UR9, 0x100 ;  /* 0x0000010000097882 */ /* 0x000fe20000000000 */
[----:B------:R-:W-:Y:S01]  /*0900*/  UMOV UR7, 0x400 ;  /* 0x0000040000077882 */ /* 0x000fe20000000000 */
[----:B------:R-:W-:Y:S01]  /*0910*/  USEL UR9, UR9, 0xe0, UP2 ;  /* 0x000000e009097887 */ /* 0x000fe20009000000 */
[----:B------:R-:W-:Y:S01]  /*0920*/  UMOV UR4, 0x1 ;  /* 0x0000000100047882 */ /* 0x000fe20000000000 */
[----:B------:R-:W-:Y:S01]  /*0930*/  ELECT P0, URZ, PT ;  /* 0x0000000000ff782f */ /* 0x000fe20003800000 */
[----:B------:R-:W-:-:S04]  /*0940*/  UIADD3 UR10, UPT, UPT, -UR4, 0x100000, URZ ;  /* 0x00100000040a7890 */ /* 0x000fc8000fffe1ff */
[----:B------:R-:W-:Y:S02]  /*0950*/  USHF.L.U32 UR11, UR10, 0xb, URZ ;  /* 0x0000000b0a0b7899 */ /* 0x000fe400080006ff */
[----:B------:R-:W-:Y:S02]  /*0960*/  USHF.L.U32 UR10, UR10, 0x1, URZ ;  /* 0x000000010a0a7899 */ /* 0x000fe400080006ff */
[----:B------:R-:W-:-:S04]  /*0970*/  UIADD3 UR12, UPT, UPT, -UR9, 0x100000, URZ ;  /* 0x00100000090c7890 */ /* 0x000fc8000fffe1ff */
[----:B------:R-:W-:Y:S02]  /*0980*/  USHF.L.U32 UR13, UR12, 0xb, URZ ;  /* 0x0000000b0c0d7899 */ /* 0x000fe400080006ff */
[----:B------:R-:W-:Y:S02]  /*0990*/  USHF.L.U32 UR12, UR12, 0x1, URZ ;  /* 0x000000010c0c7899 */ /* 0x000fe400080006ff */
[----:B-1----:R-:W-:Y:S01]  /*09a0*/  ULEA UR5, UR5, UR7, 0x18 ;  /* 0x0000000705057291 */ /* 0x002fe2000f8ec0ff */
[----:B------:R-:W1:Y:S11]  /*09b0*/  FENCE.VIEW.ASYNC.S ;  /* 0x00000000000073c6 */ /* 0x000e760000000000 */
[----:B-1----:R2:W1:Y:S01]  /*09c0*/  SYNCS.EXCH.64 URZ, [UR5+0x70], UR10 ;  /* 0x0000700a05ff75b2 */ /* 0x0024620008000100 */
[----:B------:R2:W1:Y:S01]  /*09d0*/  SYNCS.EXCH.64 URZ, [UR5+0x80], UR12 ;  /* 0x0000800c05ff75b2 */ /* 0x0004620008000100 */
[----:B------:R2:W1:Y:S01]  /*09e0*/  SYNCS.EXCH.64 URZ, [UR5+0x78], UR10 ;  /* 0x0000780a05ff75b2 */ /* 0x0004620008000100 */
[----:B------:R2:W1:Y:S02]  /*09f0*/  SYNCS.EXCH.64 URZ, [UR5+0x88], UR12 ;  /* 0x0000880c05ff75b2 */ /* 0x0004640008000100 */
[----:B--2---:R-:W-:Y:S01]  /*0a00*/  NOP ;  /* 0x0000000000007918 */ /* 0x004fe20000000000 */
.L_x_12:
        /* <DEDUP_REMOVED lines=20> */
[----:B------:R2:W1:Y:S01]  /*0b50*/  SYNCS.EXCH.64 URZ, [UR7+0xb8], UR4 ;  /* 0x0000b80407ff75b2 */ /* 0x0004620008000100 */
[----:B------:R2:W1:Y:S01]  /*0b60*/  SYNCS.EXCH.64 URZ, [UR7+0xa0], UR10 ;  /* 0x0000a00a07ff75b2 */ /* 0x0004620008000100 */
[----:B------:R2:W1:Y:S01]  /*0b70*/  SYNCS.EXCH.64 URZ, [UR7+0xc0], UR4 ;  /* 0x0000c00407ff75b2 */ /* 0x0004620008000100 */
[----:B------:R2:W1:Y:S01]  /*0b80*/  SYNCS.EXCH.64 URZ, [UR7+0xa8], UR10 ;  /* 0x0000a80a07ff75b2 */ /* 0x0004620008000100 */
[----:B------:R2:W1:Y:S02]  /*0b90*/  SYNCS.EXCH.64 URZ, [UR7+0xc8], UR4 ;  /* 0x0000c80407ff75b2 */ /* 0x0004640008000100 */
[----:B--2---:R-:W-:Y:S01]  /*0ba0*/  NOP ;  /* 0x0000000000007918 */ /* 0x004fe20000000000 */
.L_x_13:
        /* <DEDUP_REMOVED lines=18> */
.L_x_14:
[----:B-1----:R-:W1:Y:S01]  /*0cd0*/  S2UR UR5, SR_CTAID.X ;  /* 0x00000000000579c3 */ /* 0x002e620000002500 */
[----:B------:R-:W-:-:S05]  /*0ce0*/  CS2R.32 R96, SR_CgaSize ;  /* 0x0000000000607805 */ /* 0x000fca0000008a00 */
[----:B------:R-:W-:-:S05]  /*0cf0*/  IMAD R96, R96, -0xa0, RZ ;  /* 0xffffff6060607824 */ /* 0x000fca00078e02ff */
[----:B------:R-:W-:-:S14]  /*0d00*/  R2UR UR9, R96 ;  /* 0x00000000600972ca */ /* 0x000fdc00000e0000 */
[----:B------:R-:W2:Y:S01]  /*0d10*/  LDCU UR9, c[0x0][UR9+0x2b0] ;  /* 0x00005600090977ac */ /* 0x000ea20008000800 */
[----:B------:R-:W-:Y:S01]  /*0d20*/  NOP ;  /* 0x0000000000007918 */ /* 0x000fe20000000000 */
[----:B------:R-:W-:-:S05]  /*0d30*/  CS2R.32 R96, SR_CgaSize ;  /* 0x0000000000607805 */ /* 0x000fca0000008a00 */
[----:B------:R-:W-:-:S05]  /*0d40*/  IMAD R96, R96, -0xa0, RZ ;  /* 0xffffff6060607824 */ /* 0x000fca00078e02ff */
[----:B------:R-:W-:-:S14]  /*0d50*/  R2UR UR7, R96 ;  /* 0x00000000600772ca */ /* 0x000fdc00000e0000 */
[----:B------:R-:W3:Y:S01]  /*0d60*/  LDCU UR7, c[0x0][UR7+0x2b4] ;  /* 0x00005680070777ac */ /* 0x000ee20008000800 */
[----:B------:R-:W4:Y:S08]  /*0d70*/  S2UR UR4, SR_CTAID.Y ;  /* 0x00000000000479c3 */ /* 0x000f300000002600 */
[----:B------:R-:W3:Y:S01]  /*0d80*/  LDC R9, c[0x0][0xb24] ;  /* 0x0002c900ff097b82 */ /* 0x000ee20000000800 */
[----:B-1----:R-:W-:-:S02]  /*0d90*/  I2FP.F32.U32 R4, UR5 ;  /* 0x0000000500047c45 */ /* 0x002fc40008201000 */
[----:B------:R-:W-:-:S05]  /*0da0*/  CS2R.32 R5, SR_CgaSize ;  /* 0x0000000000057805 */ /* 0x000fca0000008a00 */
[----:B------:R-:W-:-:S06]  /*0db0*/  IMAD R5, R5, -0xa0, RZ ;  /* 0xffffff6005057824 */ /* 0x000fcc00078e02ff */
[----:B------:R-:W1:Y:S01]  /*0dc0*/  LDC R5, c[0x0][R5+0x2a0] ;  /* 0x0000a80005057b82 */ /* 0x000e620000000800 */
[----:B------:R-:W-:Y:S01]  /*0dd0*/  MOV R21, UR5 ;  /* 0x0000000500157c02 */ /* 0x000fe20008000f00 */
[----:B--2---:R-:W-:Y:S01]  /*0de0*/  FMUL R4, R4, UR9 ;  /* 0x0000000904047c20 */ /* 0x004fe20008400000 */
[----:B----4-:R-:W-:Y:S02]  /*0df0*/  I2FP.F32.U32 R2, UR4 ;  /* 0x0000000400027c45 */ /* 0x010fe40008201000 */
[----:B------:R-:W-:-:S05]  /*0e00*/  CS2R.32 R3, SR_CgaSize ;  /* 0x0000000000037805 */ /* 0x000fca0000008a00 */
[----:B------:R-:W-:-:S06]  /*0e10*/  IMAD R3, R3, -0xa0, RZ ;  /* 0xffffff6003037824 */ /* 0x000fcc00078e02ff */
[----:B------:R-:W2:Y:S01]  /*0e20*/  LDC R3, c[0x0][R3+0x2a4] ;  /* 0x0000a90003037b82 */ /* 0x000ea20000000800 */
[----:B------:R-:W4:Y:S01]  /*0e30*/  F2I.U32.TRUNC.NTZ R96, R4 ;  /* 0x0000000400607305 */ /* 0x000f22000020f000 */
[----:B------:R-:W-:Y:S01]  /*0e40*/  MOV R20, UR4 ;  /* 0x0000000400147c02 */ /* 0x000fe20008000f00 */
[----:B---3--:R-:W-:-:S05]  /*0e50*/  FMUL R2, R2, UR7 ;  /* 0x0000000702027c20 */ /* 0x008fca0008400000 */
[----:B------:R-:W-:Y:S01]  /*0e60*/  BAR.SYNC.DEFER_BLOCKING 0x0 ;  /* 0x0000000000007b1d */ /* 0x000fe20000010000 */
[----:B------:R-:W-:-:S05]  /*0e70*/  ISETP.GE.AND P0, PT, R9, 0x1, PT ;  /* 0x000000010900780c */ /* 0x000fca0003f06270 */
[----:B------:R-:W3:Y:S02]  /*0e80*/  F2I.U32.TRUNC.NTZ R94, R2 ;  /* 0x00000002005e7305 */ /* 0x000ee4000020f000 */
[----:B------:R-:W2:Y:S01]  /*0e90*/  S2UR UR36, SR_CTAID.Z ;  /* 0x00000000002479c3 */ /* 0x000ea20000002700 */
[----:B----4-:R-:W-:-:S05]  /*0ea0*/  IADD3 R96, PT, PT, -R96, RZ, RZ ;  /* 0x000000ff60607210 */ /* 0x010fca0007ffe1ff */
[----:B-1----:R-:W-:Y:S01]  /*0eb0*/  IMAD R96, R5, R96, UR5 ;  /* 0x0000000505607e24 */ /* 0x002fe2000f8e0260 */
[----:B---3--:R-:W-:-:S05]  /*0ec0*/  IADD3 R94, PT, PT, -R94, RZ, RZ ;  /* 0x000000ff5e5e7210 */ /* 0x008fca0007ffe1ff */
[----:B--2---:R-:W-:Y:S01]  /*0ed0*/  IMAD R94, R3, R94, UR4 ;  /* 0x00000004035e7e24 */ /* 0x004fe2000f8e025e */
[----:B------:R-:W-:Y:S06]  /*0ee0*/  @!P0 BRA `(.L_x_15) ;  /* 0x0000000000b88947 */ /* 0x000fec0003800000 */
[----:B------:R-:W1:Y:S01]  /*0ef0*/  LDC.64 R4, c[0x0][0xb18] ;  /* 0x0002c600ff047b82 */ /* 0x000e620000000a00 */
[----:B------:R-:W-:-:S07]  /*0f00*/  ISETP.NE.AND P0, PT, R9, 0x1, PT ;  /* 0x000000010900780c */ /* 0x000fce0003f05270 */
[----:B------:R-:W2:Y:S08]  /*0f10*/  LDC R10, c[0x0][0xb0c] ;  /* 0x0002c300ff0a7b82 */ /* 0x000eb00000000800 */
[----:B------:R-:W3:Y:S08]  /*0f20*/  LDC R11, c[0x0][0x370] ;  /* 0x0000dc00ff0b7b82 */ /* 0x000ef00000000800 */
[----:B------:R-:W4:Y:S01]  /*0f30*/  LDC R12, c[0x0][0x374] ;  /* 0x0000dd00ff0c7b82 */ /* 0x000f220000000800 */
[----:B-1----:R-:W-:-:S07]  /*0f40*/  ISETP.NE.AND P1, PT, R4, 0x1, PT ;  /* 0x000000010400780c */ /* 0x002fce0003f25270 */
[----:B------:R-:W3:Y:S01]  /*0f50*/  LDC.64 R6, c[0x0][0xb10] ;  /* 0x0002c400ff067b82 */ /* 0x000ee20000000a00 */
[----:B--2---:R-:W-:-:S07]  /*0f60*/  ISETP.NE.AND P2, PT, R10, 0x1, PT ;  /* 0x000000010a00780c */ /* 0x004fce0003f45270 */
[----:B------:R-:W1:Y:S08]  /*0f70*/  LDC R8, c[0x0][0xb20] ;  /* 0x0002c800ff087b82 */ /* 0x000e700000000800 */
[----:B------:R-:W2:Y:S01]  /*0f80*/  LDC.64 R2, c[0x0][0xb28] ;  /* 0x0002ca00ff027b82 */ /* 0x000ea20000000a00 */
[----:B----4-:R-:W-:-:S04]  /*0f90*/  IMAD.HI.U32 R13, R12, R5, RZ ;  /* 0x000000050c0d7227 */ /* 0x010fc800078e00ff */
[----:B------:R-:W-:-:S04]  /*0fa0*/  IMAD.HI.U32 R5, R20, R5, RZ ;  /* 0x0000000514057227 */ /* 0x000fc800078e00ff */
[----:B---3--:R-:W-:-:S04]  /*0fb0*/  IMAD.HI.U32 R14, R11, R6, RZ ;  /* 0x000000060b0e7227 */ /* 0x008fc800078e00ff */
[C---:B------:R-:W-:Y:S01]  /*0fc0*/  IMAD.HI.U32 R16, R21.reuse, R6, RZ ;  /* 0x0000000615107227 */ /* 0x040fe200078e00ff */
[-C--:B------:R-:W-:Y:S02]  /*0fd0*/  @P2 SHF.R.U32.HI R11, RZ, R7.reuse, R14 ;  /* 0x00000007ff0b2219 */ /* 0x080fe4000001160e */
[-C--:B-1----:R-:W-:Y:S02]  /*0fe0*/  @P1 SHF.R.U32.HI R12, RZ, R8.reuse, R13 ;  /* 0x00000008ff0c1219 */ /* 0x082fe4000001160d */
[----:B------:R-:W-:Y:S02]  /*0ff0*/  SHF.R.U32.HI R5, RZ, R8, R5 ;  /* 0x00000008ff057219 */ /* 0x000fe40000011605 */
[----:B------:R-:W-:Y:S02]  /*1000*/  SHF.R.U32.HI R16, RZ, R7, R16 ;  /* 0x00000007ff107219 */ /* 0x000fe40000011610 */
[----:B------:R-:W-:Y:S01]  /*1010*/  SEL R5, R20, R5, !P1 ;  /* 0x0000000514057207 */ /* 0x000fe20004800000 */
[----:B--2---:R-:W-:Y:S01]  /*1020*/  IMAD.HI.U32 R14, R12, R2, RZ ;  /* 0x000000020c0e7227 */ /* 0x004fe200078e00ff */
[----:B------:R-:W-:-:S02]  /*1030*/  SEL R7, R21, R16, !P2 ;  /* 0x0000001015077207 */ /* 0x000fc40005000000 */
[----:B------:R-:W-:Y:S01]  /*1040*/  IADD3 R13, PT, PT, -R5, RZ, RZ ;  /* 0x000000ff050d7210 */ /* 0x000fe20007ffe1ff */
[----:B------:R-:W-:Y:S01]  /*1050*/  IMAD.HI.U32 R6, R11, R2, RZ ;  /* 0x000000020b067227 */ /* 0x000fe200078e00ff */
[----:B------:R-:W-:-:S03]  /*1060*/  @P0 SHF.R.U32.HI R12, RZ, R3, R14 ;  /* 0x00000003ff0c0219 */ /* 0x000fc6000001160e */
[----:B------:R-:W-:Y:S01]  /*1070*/  IMAD R13, R4, R13, R20 ;  /* 0x0000000d040d7224 */ /* 0x000fe200078e0214 */
[----:B------:R-:W-:Y:S01]  /*1080*/  @P0 SHF.R.U32.HI R11, RZ, R3, R6 ;  /* 0x00000003ff0b0219 */ /* 0x000fe20000011606 */
[----:B------:R-:W-:-:S04]  /*1090*/  IMAD R12, R12, R9, RZ ;  /* 0x000000090c0c7224 */ /* 0x000fc800078e02ff */
[----:B------:R-:W-:Y:S01]  /*10a0*/  IMAD R6, R11, R9, RZ ;  /* 0x000000090b067224 */ /* 0x000fe200078e02ff */
[----:B------:R-:W-:-:S04]  /*10b0*/  ISETP.GE.AND P1, PT, R5, R12, PT ;  /* 0x0000000c0500720c */ /* 0x000fc80003f26270 */
[----:B------:R-:W-:Y:S01]  /*10c0*/  ISETP.GE.OR P1, PT, R7, R6, P1 ;  /* 0x000000060700720c */ /* 0x000fe20000f26670 */
[----:B------:R-:W-:-:S05]  /*10d0*/  IMAD.HI.U32 R6, R5, R2, RZ ;  /* 0x0000000205067227 */ /* 0x000fca00078e00ff */
[----:B------:R-:W-:-:S04]  /*10e0*/  SHF.R.U32.HI R6, RZ, R3, R6 ;  /* 0x00000003ff067219 */ /* 0x000fc80000011606 */
[----:B------:R-:W-:-:S03]  /*10f0*/  SEL R6, R5, R6, !P0 ;  /* 0x0000000605067207 */ /* 0x000fc60004000000 */
[----:B------:R-:W-:Y:S01]  /*1100*/  @!P1 IMAD.HI.U32 R8, R7, R2, RZ ;  /* 0x0000000207089227 */ /* 0x000fe200078e00ff */
[----:B------:R-:W-:-:S04]  /*1110*/  IADD3 R2, PT, PT, -R6, RZ, RZ ;  /* 0x000000ff06027210 */ /* 0x000fc80007ffe1ff */
[----:B------:R-:W-:Y:S01]  /*1120*/  @!P1 SHF.R.U32.HI R8, RZ, R3, R8 ;  /* 0x00000003ff089219 */ /* 0x000fe20000011608 */
[----:B------:R-:W-:-:S03]  /*1130*/  IMAD R2, R9, R2, R5 ;  /* 0x0000000209027224 */ /* 0x000fc600078e0205 */
[----:B------:R-:W-:-:S05]  /*1140*/  @!P1 SEL R3, R7, R8, !P0 ;  /* 0x0000000807039207 */ /* 0x000fca0004000000 */
[--C-:B------:R-:W-:Y:S02]  /*1150*/  @!P1 IMAD.IADD R6, R6, 0x1, -R3.reuse ;  /* 0x0000000106069824 */ /* 0x100fe400078e0a03 */
[----:B------:R-:W-:Y:S01]  /*1160*/  @!P1 IMAD R3, R2, R11, R3 ;  /* 0x0000000b02039224 */ /* 0x000fe200078e0203 */
[----:B------:R-:W-:Y:S01]  /*1170*/  IADD3 R2, PT, PT, -R7, RZ, RZ ;  /* 0x000000ff07027210 */ /* 0x000fe20007ffe1ff */
[----:B------:R-:W-:Y:S02]  /*1180*/  @!P1 IMAD R5, R6, R9, R7 ;  /* 0x0000000906059224 */ /* 0x000fe400078e0207 */
[----:B------:R-:W-:Y:S02]  /*1190*/  @!P1 IMAD.MOV.U32 R7, RZ, RZ, R3 ;  /* 0x000000ffff079224 */ /* 0x000fe400078e0003 */
[----:B------:R-:W-:Y:S02]  /*11a0*/  IMAD R2, R10, R2, R21 ;  /* 0x000000020a027224 */ /* 0x000fe400078e0215 */
[----:B------:R-:W-:-:S02]  /*11b0*/  IMAD R20, R5, R4, R13 ;  /* 0x0000000405147224 */ /* 0x000fc400078e020d */
[----:B------:R-:W-:Y:S02]  /*11c0*/  IMAD R21, R7, R10, R2 ;  /* 0x0000000a07157224 */ /* 0x000fe400078e0202 */
.L_x_15:
[----:B------:R-:W1:Y:S01]  /*11d0*/  LDCU UR4, c[0x0][0xb30] ;  /* 0x00016600ff0477ac */ /* 0x000e620008000800 */
[----:B------:R-:W2:Y:S08]  /*11e0*/  S2UR UR37, SR_CgaCtaId ;  /* 0x00000000002579c3 */ /* 0x000eb00000008800 */
[----:B------:R-:W3:Y:S01]  /*11f0*/  LDC R40, c[0x0][0xb24] ;  /* 0x0002c900ff287b82 */ /* 0x000ee20000000800 */
[----:B-1----:R-:W-:-:S09]  /*1200*/  UISETP.NE.AND UP1, UPT, UR4, 0x1, UPT ;  /* 0x000000010400788c */ /* 0x002fd2000bf25270 */
[----:B--2---:R-:W-:Y:S05]  /*1210*/  BRA.U UP1, `(.L_x_16) ;  /* 0x0000000101407547 */ /* 0x004fea000b800000 */
[----:B------:R-:W1:Y:S08]  /*1220*/  LDC.64 R4, c[0x0][0xb10] ;  /* 0x0002c400ff047b82 */ /* 0x000e700000000a00 */
[----:B------:R-:W2:Y:S08]  /*1230*/  LDC.64 R2, c[0x0][0xb18] ;  /* 0x0002c600ff027b82 */ /* 0x000eb00000000a00 */
[----:B------:R-:W4:Y:S08]  /*1240*/  LDC R6, c[0x0][0xb20] ;  /* 0x0002c800ff067b82 */ /* 0x000f300000000800 */
[----:B------:R-:W3:Y:S01]  /*1250*/  LDC R8, c[0x0][0xb0c] ;  /* 0x0002c300ff087b82 */ /* 0x000ee20000000800 */
[----:B-1----:R-:W-:-:S05]  /*1260*/  IMAD.HI.U32 R4, R21, R4, RZ ;  /* 0x0000000415047227 */ /* 0x002fca00078e00ff */
[----:B------:R-:W-:Y:S01]  /*1270*/  SHF.R.U32.HI R4, RZ, R5, R4 ;  /* 0x00000005ff047219 */ /* 0x000fe20000011604 */
[----:B--2---:R-:W-:Y:S01]  /*1280*/  IMAD.HI.U32 R3, R20, R3, RZ ;  /* 0x0000000314037227 */ /* 0x004fe200078e00ff */
[----:B------:R-:W-:-:S04]  /*1290*/  ISETP.NE.AND P0, PT, R2, 0x1, PT ;  /* 0x000000010200780c */ /* 0x000fc80003f05270 */
[----:B----4-:R-:W-:-:S04]  /*12a0*/  SHF.R.U32.HI R3, RZ, R6, R3 ;  /* 0x00000006ff037219 */ /* 0x010fc80000011603 */
[----:B------:R-:W-:Y:S02]  /*12b0*/  SEL R3, R20, R3, !P0 ;  /* 0x0000000314037207 */ /* 0x000fe40004000000 */
[----:B---3--:R-:W-:-:S04]  /*12c0*/  ISETP.NE.AND P1, PT, R8, 0x1, PT ;  /* 0x000000010800780c */ /* 0x008fc80003f25270 */
[----:B------:R-:W-:-:S05]  /*12d0*/  SEL R4, R21, R4, !P1 ;  /* 0x0000000415047207 */ /* 0x000fca0004800000 */
[----:B------:R-:W-:Y:S02]  /*12e0*/  IMAD.IADD R5, R3, 0x1, -R4 ;  /* 0x0000000103057824 */ /* 0x000fe400078e0a04 */
[----:B------:R-:W-:Y:S02]  /*12f0*/  IMAD.IADD R3, R4, 0x1, -R3 ;  /* 0x0000000104037824 */ /* 0x000fe400078e0a03 */
[----:B------:R-:W-:Y:S02]  /*1300*/  IMAD R21, R5, R8, R21 ;  /* 0x0000000805157224 */ /* 0x000fe400078e0215 */
[----:B------:R-:W-:-:S07]  /*1310*/  IMAD R20, R3, R2, R20 ;  /* 0x0000000203147224 */ /* 0x000fce00078e0214 */
.L_x_16:
[----:B------:R-:W-:Y:S01]  /*1320*/  BAR.SYNC.DEFER_BLOCKING 0x0 ;  /* 0x0000000000007b1d */ /* 0x000fe20000010000 */
[----:B------:R-:W-:Y:S01]  /*1330*/  UISETP.NE.AND UP1, UPT, UR8, 0x2, UPT ;  /* 0x000000020800788c */ /* 0x000fe2000bf25270 */
[----:B------:R-:W-:Y:S02]  /*1340*/  ISETP.NE.OR P5, PT, R0, 0x2, !P5 ;  /* 0x000000020000780c */ /* 0x000fe40006fa5670 */
[----:B------:R-:W-:-:S06]  /*1350*/  LOP3.LUT R2, R108, 0x1f, RZ, 0xc0, !PT ;  /* 0x0000001f6c027812 */ /* 0x000fcc00078ec0ff */
[----:B------:R-:W-:Y:S05]  /*1360*/  BRA.U UP1, `(.L_x_17) ;  /* 0x0000001101607547 */ /* 0x000fea000b800000 */
[----:B------:R-:W1:Y:S01]  /*1370*/  LDCU UR13, c[0x0][0x38c] ;  /* 0x00007180ff0d77ac */ /* 0x000e620008000800 */
[----:B------:R-:W2:Y:S01]  /*1380*/  LDC R9, c[0x0][0x370] ;  /* 0x0000dc00ff097b82 */ /* 0x000ea20000000800 */
[----:B------:R-:W-:Y:S01]  /*1390*/  PLOP3.LUT P1, PT, PT, PT, UP2, 0x80, 0x8 ;  /* 0x000000000008781c */ /* 0x000fe20003f2f028 */
[----:B------:R-:W-:Y:S01]  /*13a0*/  HFMA2 R12, -RZ, RZ, 0, 0 ;  /* 0x00000000ff0c7431 */ /* 0x000fe200000001ff */
[----:B------:R-:W-:Y:S01]  /*13b0*/  ISETP.EQ.OR P4, PT, R2, RZ, P5 ;  /* 0x000000ff0200720c */ /* 0x000fe20002f82670 */
[----:B------:R-:W-:Y:S01]  /*13c0*/  IMAD.MOV.U32 R15, RZ, RZ, 0x1 ;  /* 0x00000001ff0f7424 */ /* 0x000fe200078e00ff */
[----:B------:R-:W-:Y:S01]  /*13d0*/  PLOP3.LUT P1, PT, P1, PT, PT, 0x8, 0x80 ;  /* 0x000000000080781c */ /* 0x000fe20000f2e170 */
[----:B------:R-:W-:Y:S01]  /*13e0*/  IMAD.MOV.U32 R14, RZ, RZ, RZ ;  /* 0x000000ffff0e7224 */ /* 0x000fe200078e00ff */
[----:B------:R-:W-:Y:S01]  /*13f0*/  MOV R8, 0x1 ;  /* 0x0000000100087802 */ /* 0x000fe20000000f00 */
[----:B------:R-:W4:Y:S01]  /*1400*/  LDC R0, c[0x0][0x374] ;  /* 0x0000dd00ff007b82 */ /* 0x000f220000000800 */
[----:B------:R-:W-:Y:S01]  /*1410*/  IMAD.MOV.U32 R10, RZ, RZ, RZ ;  /* 0x000000ffff0a7224 */ /* 0x000fe200078e00ff */
[----:B------:R-:W2:Y:S01]  /*1420*/  LDCU.64 UR22, c[0x0][0x348] ;  /* 0x00006900ff1677ac */ /* 0x000ea20008000a00 */
[----:B------:R-:W-:Y:S01]  /*1430*/  UMOV UR6, URZ ;  /* 0x000000ff00067c82 */ /* 0x000fe20008000000 */
[----:B-1----:R-:W-:-:S04]  /*1440*/  UIADD3 UR5, UPT, UPT, UR13, 0x1f, URZ ;  /* 0x0000001f0d057890 */ /* 0x002fc8000fffe0ff */
[----:B------:R-:W-:-:S04]  /*1450*/  USHF.R.S32.HI UR4, URZ, 0x1f, UR5 ;  /* 0x0000001fff047899 */ /* 0x000fc80008011405 */
[----:B------:R-:W-:-:S04]  /*1460*/  ULEA.HI UR4, UR4, UR5, URZ, 0x5 ;  /* 0x0000000504047291 */ /* 0x000fc8000f8f28ff */
[----:B------:R-:W-:Y:S02]  /*1470*/  USHF.R.S32.HI UR15, URZ, 0x5, UR4 ;  /* 0x00000005ff0f7899 */ /* 0x000fe40008011404 */
[----:B------:R-:W-:Y:S02]  /*1480*/  UIADD3 UR4, UPT, UPT, UR13, -0x1, URZ ;  /* 0xffffffff0d047890 */ /* 0x000fe4000fffe0ff */
[----:B------:R-:W-:Y:S02]  /*1490*/  UISETP.LT.U32.AND UP0, UPT, UR15, 0x4, UPT ;  /* 0x000000040f00788c */ /* 0x000fe4000bf01070 */
[----:B------:R-:W-:Y:S02]  /*14a0*/  UISETP.GE.U32.AND UP1, UPT, UR4, -0x3f, UPT ;  /* 0xffffffc10400788c */ /* 0x000fe4000bf26070 */
[----:B------:R-:W-:Y:S02]  /*14b0*/  USEL UR14, UR15, 0x4, UP0 ;  /* 0x000000040f0e7887 */ /* 0x000fe40008000000 */
[----:B------:R-:W-:-:S02]  /*14c0*/  UIADD3 UR13, UPT, UPT, UR13, 0x3e, URZ ;  /* 0x0000003e0d0d7890 */ /* 0x000fc4000fffe0ff */
[----:B------:R-:W-:Y:S02]  /*14d0*/  UIADD3 UR5, UPT, UPT, UR14, -0x1, URZ ;  /* 0xffffffff0e057890 */ /* 0x000fe4000fffe0ff */
[----:B------:R-:W-:-:S03]  /*14e0*/  UIADD3 UR7, UPT, UPT, UR15, -UR14, URZ ;  /* 0x8000000e0f077290 */ /* 0x000fc6000fffe0ff */
[----:B------:R-:W-:-:S04]  /*14f0*/  @UP1 UIADD3 UR5, UPT, UPT, UR14, URZ, URZ ;  /* 0x000000ff0e051290 */ /* 0x000fc8000fffe0ff */
[----:B--2---:R-:W-:-:S12]  /*1500*/  UIADD3 UR5, UPT, UPT, UR5, 0x1, URZ ;  /* 0x0000000105057890 */ /* 0x004fd8000fffe0ff */
.L_x_35:
[----:B------:R-:W-:Y:S01]  /*1510*/  UISETP.NE.AND UP0, UPT, UR37, URZ, UPT ;  /* 0x000000ff2500728c */ /* 0x000fe2000bf05270 */
[----:B------:R-:W1:Y:S08]  /*1520*/  S2UR UR37, SR_CgaCtaId ;  /* 0x00000000002579c3 */ /* 0x000e700000008800 */
[----:B------:R-:W-:Y:S05]  /*1530*/  BRA.U UP0, `(.L_x_18) ;  /* 0x0000000100347547 */ /* 0x000fea000b800000 */
[----:B------:R-:W2:Y:S01]  /*1540*/  S2R R2, SR_CgaCtaId ;  /* 0x0000000000027919 */ /* 0x000ea20000008800 */
[----:B------:R-:W-:-:S04]  /*1550*/  MOV R3, 0x400 ;  /* 0x0000040000037802 */ /* 0x000fc80000000f00 */
[----:B--2---:R-:W-:Y:S02]  /*1560*/  LEA R3, R2, R3, 0x18 ;  /* 0x0000000302037211 */ /* 0x004fe400078ec0ff */
[----:B------:R-:W-:-:S03]  /*1570*/  SHF.L.U32 R2, R8, 0x1f, RZ ;  /* 0x0000001f08027819 */ /* 0x000fc600000006ff */
[----:B------:R-:W-:-:S04]  /*1580*/  IMAD R3, R10, 0x8, R3 ;  /* 0x000000080a037824 */ /* 0x000fc800078e0203 */
[----:B------:R-:W2:Y:S02]  /*1590*/  SYNCS.PHASECHK.TRANS64.TRYWAIT P0, [R3+URZ+0xe0], R2 ;  /* 0x0000e002030075a7 */ /* 0x000ea400080011ff */
[----:B--2---:R-:W-:Y:S05]  /*15a0*/  @!P0 BRA `(.L_x_19) ;  /* 0x0000005800a88947 */ /* 0x004fea0003800000 */
.L_x_105:
[----:B------:R-:W-:Y:S01]  /*15b0*/  VIADD R10, R10, 0x1 ;  /* 0x000000010a0a7836 */ /* 0x000fe20000000000 */
[----:B------:R2:W-:Y:S04]  /*15c0*/  SYNCS.ARRIVE.TRANS64.A1T0 RZ, [R3+URZ+0xd0], RZ ;  /* 0x0000d0ff03ff79a7 */ /* 0x0005e800081000ff */
[----:B------:R-:W-:-:S04]  /*15d0*/  ISETP.NE.AND P0, PT, R10, 0x2, PT ;  /* 0x000000020a00780c */ /* 0x000fc80003f05270 */
[----:B------:R-:W-:Y:S02]  /*15e0*/  SEL R10, R10, RZ, P0 ;  /* 0x000000ff0a0a7207 */ /* 0x000fe40000000000 */
[----:B--2---:R-:W-:-:S04]  /*15f0*/  SEL R3, RZ, 0x1, P0 ;  /* 0x00000001ff037807 */ /* 0x004fc80000000000 */
[----:B------:R-:W-:-:S07]  /*1600*/  LOP3.LUT R8, R8, R3, RZ, 0x3c, !PT ;  /* 0x0000000308087212 */ /* 0x000fce00078e3cff */
.L_x_18:
[----:B------:R-:W-:Y:S01]  /*1610*/  UMOV UR4, 0x400 ;  /* 0x0000040000047882 */ /* 0x000fe20000000000 */
[----:B------:R-:W-:Y:S01]  /*1620*/  SHF.L.U32 R2, R15, 0x1f, RZ ;  /* 0x0000001f0f027819 */ /* 0x000fe200000006ff */
[----:B-1----:R-:W-:Y:S01]  /*1630*/  ULEA UR4, UR37, UR4, 0x18 ;  /* 0x0000000425047291 */ /* 0x002fe2000f8ec0ff */
[----:B------:R-:W-:Y:S01]  /*1640*/  R2UR UR35, R21 ;  /* 0x00000000152372ca */ /* 0x000fe200000e0000 */
[----:B------:R-:W-:Y:S01]  /*1650*/  UISETP.GE.U32.AND UP0, UPT, UR13, 0x3f, UPT ;  /* 0x0000003f0d00788c */ /* 0x000fe2000bf06070 */
[----:B------:R-:W-:Y:S01]  /*1660*/  R2UR UR11, R20 ;  /* 0x00000000140b72ca */ /* 0x000fe200000e0000 */
[----:B------:R-:W-:Y:S01]  /*1670*/  ULEA UR8, UR6, UR4, 0x3 ;  /* 0x0000000406087291 */ /* 0x000fe2000f8e18ff */
[----:B------:R-:W-:-:S08]  /*1680*/  UMOV UR24, URZ ;  /* 0x000000ff00187c82 */ /* 0x000fd00008000000 */
[----:B------:R1:W2:Y:S01]  /*1690*/  SYNCS.PHASECHK.TRANS64.TRYWAIT P0, [UR8+0x20], R2 ;  /* 0x00002002ff0075a7 */ /* 0x0002a20008001108 */
[----:B------:R-:W-:Y:S02]  /*16a0*/  USHF.L.U32 UR35, UR35, 0x6, URZ ;  /* 0x0000000623237899 */ /* 0x000fe400080006ff */
[----:B------:R-:W-:Y:S01]  /*16b0*/  USHF.L.U32 UR11, UR11, 0x7, URZ ;  /* 0x000000070b0b7899 */ /* 0x000fe200080006ff */
[----:B------:R-:W-:Y:S11]  /*16c0*/  BRA.U !UP0, `(.L_x_20) ;  /* 0x0000000108a87547 */ /* 0x000ff6000b800000 */
[----:B------:R-:W-:Y:S01]  /*16d0*/  UMOV UR16, URZ ;  /* 0x000000ff00107c82 */ /* 0x000fe20008000000 */
[----:B------:R-:W-:-:S05]  /*16e0*/  UMOV UR17, UR6 ;  /* 0x0000000600117c82 */ /* 0x000fca0008000000 */
.L_x_25:
[----:B-1----:R-:W-:Y:S01]  /*16f0*/  ULEA UR33, UR17, UR4, 0x3 ;  /* 0x0000000411217291 */ /* 0x002fe2000f8e18ff */
[----:B--2---:R-:W-:Y:S01]  /*1700*/  @!P5 MOV R3, 0x1800 ;  /* 0x000018000003d802 */ /* 0x004fe20000000f00 */
[----:B--2---:R-:W-:Y:S10]  /*1710*/  @P0 BRA `(.L_x_21) ;  /* 0x00000000000c0947 */ /* 0x004ff40003800000 */
[----:B------:R-:W-:-:S04]  /*1720*/  SHF.L.U32 R5, R15, 0x1f, RZ ;  /* 0x0000001f0f057819 */ /* 0x000fc800000006ff */
[----:B------:R-:W2:Y:S02]  /*1730*/  SYNCS.PHASECHK.TRANS64.TRYWAIT P0, [UR33+0x20], R5 ;  /* 0x00002005ff0075a7 */ /* 0x000ea40008001121 */
[----:B--2---:R-:W-:Y:S05]  /*1740*/  @!P0 BRA `(.L_x_22) ;  /* 0x0000005800548947 */ /* 0x004fea0003800000 */
.L_x_21:
[----:B------:R2:W-:Y:S01]  /*1750*/  @!P5 SYNCS.ARRIVE.TRANS64 RZ, [UR33], R3 ;  /* 0x00000003ffffd9a7 */ /* 0x0005e20008000021 */
[----:B------:R-:W-:Y:S04]  /*1760*/  BSSY.RECONVERGENT B0, `(.L_x_23) ;  /* 0x0000003000007945 */ /* 0x000fe80003800200 */
[----:B------:R-:W-:Y:S05]  /*1770*/  @P4 BRA `(.L_x_24) ;  /* 0x0000000000044947 */ /* 0x000fea0003800000 */
[----:B------:R-:W-:Y:S05]  /*1780*/  BPT.TRAP 0x1 ;  /* 0x000000040000795c */ /* 0x000fea0000300000 */
.L_x_24:
[----:B------:R-:W-:Y:S05]  /*1790*/  BSYNC.RECONVERGENT B0 ;  /* 0x0000000000007941 */ /* 0x000fea0003800200 */
.L_x_23:
[----:B------:R-:W-:Y:S02]  /*17a0*/  UIADD3 UR6, UPT, UPT, UR17, 0x1, URZ ;  /* 0x0000000111067890 */ /* 0x000fe4000fffe0ff */
[----:B------:R-:W-:Y:S02]  /*17b0*/  ULEA UR32, UR17, UR4, 0xb ;  /* 0x0000000411207291 */ /* 0x000fe4000f8e58ff */
[----:B------:R-:W-:Y:S02]  /*17c0*/  UISETP.NE.AND UP0, UPT, UR6, 0x4, UPT ;  /* 0x000000040600788c */ /* 0x000fe4000bf05270 */
[----:B------:R-:W-:Y:S02]  /*17d0*/  UIADD3 UR26, UP1, UPT, UR22, 0x80, URZ ;  /* 0x00000080161a7890 */ /* 0x000fe4000ff3e0ff */
[----:B------:R-:W-:Y:S02]  /*17e0*/  USEL UR9, URZ, 0x1, UP0 ;  /* 0x00000001ff097887 */ /* 0x000fe40008000000 */
[----:B------:R-:W-:-:S02]  /*17f0*/  USEL UR6, UR6, URZ, UP0 ;  /* 0x000000ff06067287 */ /* 0x000fc40008000000 */
[----:B------:R-:W-:Y:S02]  /*1800*/  UIADD3 UR20, UP0, UPT, UR22, 0x180, URZ ;  /* 0x0000018016147890 */ /* 0x000fe4000ff1e0ff */
[----:B------:R-:W-:Y:S01]  /*1810*/  ULEA UR8, UR6, UR4, 0x3 ;  /* 0x0000000406087291 */ /* 0x000fe2000f8e18ff */
[----:B------:R-:W-:Y:S01]  /*1820*/  LOP3.LUT R15, R15, UR9, RZ, 0x3c, !PT ;  /* 0x000000090f0f7c12 */ /* 0x000fe2000f8e3cff */
[----:B------:R-:W-:Y:S02]  /*1830*/  USHF.L.U32 UR34, UR16, 0x5, URZ ;  /* 0x0000000510227899 */ /* 0x000fe400080006ff */
[----:B------:R-:W-:Y:S01]  /*1840*/  UIADD3.X UR27, UPT, UPT, URZ, UR23, URZ, UP1, !UPT ;  /* 0x00000017ff1b7290 */ /* 0x000fe20008ffe4ff */
[----:B-1----:R-:W-:Y:S01]  /*1850*/  SHF.L.U32 R2, R15, 0x1f, RZ ;  /* 0x0000001f0f027819 */ /* 0x002fe200000006ff */
[----:B------:R-:W-:Y:S02]  /*1860*/  UIADD3 UR32, UPT, UPT, UR32, 0x4400, URZ ;  /* 0x0000440020207890 */ /* 0x000fe4000fffe0ff */
[----:B------:R-:W-:Y:S01]  /*1870*/  UIADD3.X UR21, UPT, UPT, URZ, UR23, URZ, UP0, !UPT ;  /* 0x00000017ff157290 */ /* 0x000fe200087fe4ff */
[----:B------:R1:W1:Y:S01]  /*1880*/  SYNCS.PHASECHK.TRANS64.TRYWAIT P0, [UR8+0x20], R2 ;  /* 0x00002002ff0075a7 */ /* 0x0002620008001108 */
[----:B------:R-:W-:Y:S01]  /*1890*/  ULEA UR8, UR17, UR4, 0xc ;  /* 0x0000000411087291 */ /* 0x000fe2000f8e60ff */
[----:B------:R-:W-:Y:S01]  /*18a0*/  UMOV UR18, 0x0 ;  /* 0x0000000000127882 */ /* 0x000fe20000000000 */
[----:B------:R-:W-:-:S02]  /*18b0*/  UMOV UR19, 0x10000000 ;  /* 0x1000000000137882 */ /* 0x000fc40000000000 */
[----:B------:R-:W-:Y:S01]  /*18c0*/  UIADD3 UR8, UPT, UPT, UR8, 0x6400, URZ ;  /* 0x0000640008087890 */ /* 0x000fe2000fffe0ff */
[----:B------:R1:W-:Y:S01]  /*18d0*/  UTMALDG.3D [UR32], [UR26], desc[UR18] ;  /* 0x000012201a0075b4 */ /* 0x0003e20008011000 */
[----:B------:R-:W-:Y:S01]  /*18e0*/  UMOV UR12, UR36 ;  /* 0x00000024000c7c82 */ /* 0x000fe20008000000 */
[----:B------:R-:W-:Y:S01]  /*18f0*/  UMOV UR9, UR33 ;  /* 0x0000002100097c82 */ /* 0x000fe20008000000 */
[----:B------:R-:W-:Y:S01]  /*1900*/  UMOV UR10, UR34 ;  /* 0x00000022000a7c82 */ /* 0x000fe20008000000 */
[----:B------:R-:W-:Y:S01]  /*1910*/  UIADD3 UR16, UPT, UPT, UR16, 0x1, URZ ;  /* 0x0000000110107890 */ /* 0x000fe2000fffe0ff */
[----:B------:R-:W-:Y:S01]  /*1920*/  UMOV UR24, UR5 ;  /* 0x0000000500187c82 */ /* 0x000fe20008000000 */
[----:B------:R-:W-:Y:S02]  /*1930*/  UMOV UR17, UR6 ;  /* 0x0000000600117c82 */ /* 0x000fe40008000000 */
[----:B------:R1:W-:Y:S01]  /*1940*/  UTMALDG.3D [UR8], [UR20], desc[UR18] ;  /* 0x00001208140075b4 */ /* 0x0003e20008011000 */
[----:B------:R-:W-:-:S09]  /*1950*/  UISETP.NE.AND UP0, UPT, UR16, UR5, UPT ;  /* 0x000000051000728c */ /* 0x000fd2000bf05270 */
[----:B------:R-:W-:Y:S05]  /*1960*/  BRA.U UP0, `(.L_x_25) ;  /* 0xfffffffd00607547 */ /* 0x000fea000b83ffff */
.L_x_20:
[----:B-1----:R-:W-:Y:S01]  /*1970*/  ULEA UR8, UR6, UR4, 0x3 ;  /* 0x0000000406087291 */ /* 0x002fe2000f8e18ff */
[----:B------:R-:W-:Y:S01]  /*1980*/  SHF.L.U32 R2, R15, 0x1f, RZ ;  /* 0x0000001f0f027819 */ /* 0x000fe200000006ff */
[----:B------:R-:W-:Y:S01]  /*1990*/  @!P1 SYNCS.ARRIVE.TRANS64.A1T0 RZ, [UR4+0x68], RZ ;  /* 0x000068ffffff99a7 */ /* 0x000fe20008100004 */
[----:B------:R-:W-:-:S06]  /*19a0*/  UISETP.GT.AND UP0, UPT, UR15, UR14, UPT ;  /* 0x0000000e0f00728c */ /* 0x000fcc000bf04270 */
[----:B--2---:R1:W2:Y:S03]  /*19b0*/  SYNCS.PHASECHK.TRANS64.TRYWAIT P0, [UR8+0x20], R2 ;  /* 0x00002002ff0075a7 */ /* 0x0042a60008001108 */
[----:B------:R-:W-:Y:S05]  /*19c0*/  BRA.U !UP0, `(.L_x_26) ;  /* 0x0000000108ac7547 */ /* 0x000fea000b800000 */
[----:B------:R-:W-:Y:S01]  /*19d0*/  UIADD3 UR21, UPT, UPT, UR7, UR24, URZ ;  /* 0x0000001807157290 */ /* 0x000fe2000fffe0ff */
[----:B------:R-:W-:-:S11]  /*19e0*/  UMOV UR25, UR6 ;  /* 0x0000000600197c82 */ /* 0x000fd60008000000 */
.L_x_31:
[----:B-1----:R-:W-:Y:S01]  /*19f0*/  ULEA UR17, UR25, UR4, 0x3 ;  /* 0x0000000419117291 */ /* 0x002fe2000f8e18ff */
[----:B--2---:R-:W-:Y:S01]  /*1a00*/  @!P5 MOV R3, 0x1800 ;  /* 0x000018000003d802 */ /* 0x004fe20000000f00 */
[----:B--2---:R-:W-:Y:S10]  /*1a10*/  @P0 BRA `(.L_x_27) ;  /* 0x00000000000c0947 */ /* 0x004ff40003800000 */
[----:B------:R-:W-:-:S04]  /*1a20*/  SHF.L.U32 R5, R15, 0x1f, RZ ;  /* 0x0000001f0f057819 */ /* 0x000fc800000006ff */
[----:B------:R-:W2:Y:S02]  /*1a30*/  SYNCS.PHASECHK.TRANS64.TRYWAIT P0, [UR17+0x20], R5 ;  /* 0x00002005ff0075a7 */ /* 0x000ea40008001111 */
[----:B--2---:R-:W-:Y:S05]  /*1a40*/  @!P0 BRA `(.L_x_28) ;  /* 0x0000005400ac8947 */ /* 0x004fea0003800000 */
.L_x_27:
[----:B------:R2:W-:Y:S01]  /*1a50*/  @!P5 SYNCS.ARRIVE.TRANS64 RZ, [UR17], R3 ;  /* 0x00000003ffffd9a7 */ /* 0x0005e20008000011 */
[----:B------:R-:W-:Y:S04]  /*1a60*/  BSSY.RECONVERGENT B0, `(.L_x_29) ;  /* 0x0000003000007945 */ /* 0x000fe80003800200 */
[----:B------:R-:W-:Y:S05]  /*1a70*/  @P4 BRA `(.L_x_30) ;  /* 0x0000000000044947 */ /* 0x000fea0003800000 */
[----:B------:R-:W-:Y:S05]  /*1a80*/  BPT.TRAP 0x1 ;  /* 0x000000040000795c */ /* 0x000fea0000300000 */
.L_x_30:
[----:B------:R-:W-:Y:S05]  /*1a90*/  BSYNC.RECONVERGENT B0 ;  /* 0x0000000000007941 */ /* 0x000fea0003800200 */
.L_x_29:
        /* <DEDUP_REMOVED lines=10> */
[----:B------:R-:W-:Y:S01]  /*1b40*/  UIADD3 UR16, UPT, UPT, UR16, 0x4400, URZ ;  /* 0x0000440010107890 */ /* 0x000fe2000fffe0ff */
[----:B-1----:R-:W-:Y:S01]  /*1b50*/  SHF.L.U32 R2, R15, 0x1f, RZ ;  /* 0x0000001f0f027819 */ /* 0x002fe200000006ff */
[----:B------:R-:W-:Y:S02]  /*1b60*/  UIADD3.X UR31, UPT, UPT, URZ, UR23, URZ, UP1, !UPT ;  /* 0x00000017ff1f7290 */ /* 0x000fe40008ffe4ff */
[----:B------:R-:W-:Y:S01]  /*1b70*/  UIADD3.X UR29, UPT, UPT, URZ, UR23, URZ, UP0, !UPT ;  /* 0x00000017ff1d7290 */ /* 0x000fe200087fe4ff */
[----:B------:R1:W1:Y:S01]  /*1b80*/  SYNCS.PHASECHK.TRANS64.TRYWAIT P0, [UR8+0x20], R2 ;  /* 0x00002002ff0075a7 */ /* 0x0002620008001108 */
[----:B------:R-:W-:Y:S01]  /*1b90*/  ULEA UR8, UR25, UR4, 0xc ;  /* 0x0000000419087291 */ /* 0x000fe2000f8e60ff */
[----:B------:R-:W-:Y:S01]  /*1ba0*/  UMOV UR26, 0x0 ;  /* 0x00000000001a7882 */ /* 0x000fe20000000000 */
[----:B------:R-:W-:-:S02]  /*1bb0*/  UMOV UR27, 0x10000000 ;  /* 0x10000000001b7882 */ /* 0x000fc40000000000 */
[----:B------:R-:W-:Y:S01]  /*1bc0*/  UIADD3 UR8, UPT, UPT, UR8, 0x6400, URZ ;  /* 0x0000640008087890 */ /* 0x000fe2000fffe0ff */
[----:B------:R-:W-:Y:S01]  /*1bd0*/  UMOV UR19, UR35 ;  /* 0x0000002300137c82 */ /* 0x000fe20008000000 */
[----:B------:R-:W-:Y:S01]  /*1be0*/  UMOV UR20, UR36 ;  /* 0x0000002400147c82 */ /* 0x000fe20008000000 */
[----:B------:R-:W-:Y:S01]  /*1bf0*/  UMOV UR12, UR36 ;  /* 0x00000024000c7c82 */ /* 0x000fe20008000000 */
[----:B------:R-:W-:Y:S01]  /*1c00*/  UMOV UR9, UR17 ;  /* 0x0000001100097c82 */ /* 0x000fe20008000000 */
[----:B------:R-:W-:Y:S01]  /*1c10*/  UMOV UR10, UR18 ;  /* 0x00000012000a7c82 */ /* 0x000fe20008000000 */
[----:B------:R1:W-:Y:S01]  /*1c20*/  UTMALDG.3D [UR16], [UR30], desc[UR26] ;  /* 0x00001a101e0075b4 */ /* 0x0003e20008011000 */
[----:B------:R-:W-:Y:S01]  /*1c30*/  UIADD3 UR24, UPT, UPT, UR24, 0x1, URZ ;  /* 0x0000000118187890 */ /* 0x000fe2000fffe0ff */
[----:B------:R-:W-:-:S03]  /*1c40*/  UMOV UR25, UR6 ;  /* 0x0000000600197c82 */ /* 0x000fc60008000000 */
[----:B------:R-:W-:Y:S01]  /*1c50*/  UISETP.NE.AND UP0, UPT, UR24, UR21, UPT ;  /* 0x000000151800728c */ /* 0x000fe2000bf05270 */
[----:B------:R1:W-:Y:S08]  /*1c60*/  UTMALDG.3D [UR8], [UR28], desc[UR26] ;  /* 0x00001a081c0075b4 */ /* 0x0003f00008011000 */
[----:B------:R-:W-:Y:S05]  /*1c70*/  BRA.U UP0, `(.L_x_31) ;  /* 0xfffffffd005c7547 */ /* 0x000fea000b83ffff */
.L_x_26:
[----:B-1----:R-:W-:Y:S01]  /*1c80*/  LEA R2, R14, UR4, 0x3 ;  /* 0x000000040e027c11 */ /* 0x002fe2000f8e18ff */
[----:B------:R-:W-:Y:S01]  /*1c90*/  NOP ;  /* 0x0000000000007918 */ /* 0x000fe20000000000 */
[----:B--2---:R-:W-:Y:S02]  /*1ca0*/  SHF.L.U32 R3, R12, 0x1f, RZ ;  /* 0x0000001f0c037819 */ /* 0x004fe400000006ff */
[----:B------:R-:W-:Y:S02]  /*1cb0*/  LEA R4, R14, UR4, 0x4 ;  /* 0x000000040e047c11 */ /* 0x000fe4000f8e20ff */
[----:B------:R-:W1:Y:S02]  /*1cc0*/  SYNCS.PHASECHK.TRANS64.TRYWAIT P0, [R2+URZ+0x70], R3 ;  /* 0x00007003020075a7 */ /* 0x000e6400080011ff */
[----:B-1----:R-:W-:Y:S05]  /*1cd0*/  @!P0 BRA `(.L_x_32) ;  /* 0x0000005400208947 */ /* 0x002fea0003800000 */
.L_x_108:
[----:B------:R-:W2:Y:S01]  /*1ce0*/  LDS.128 R4, [R4+0x100] ;  /* 0x0001000004047984 */ /* 0x000ea20000000c00 */
[----:B---3--:R-:W-:Y:S01]  /*1cf0*/  ISETP.GE.AND P0, PT, R40, 0x1, PT ;  /* 0x000000012800780c */ /* 0x008fe20003f06270 */
[----:B-1----:R-:W-:Y:S01]  /*1d00*/  VIADD R2, R2, 0x80 ;  /* 0x0000008002027836 */ /* 0x002fe20000000000 */
[----:B------:R-:W-:Y:S01]  /*1d10*/  @!PT LDS RZ, [RZ] ;  /* 0x00000000fffff984 */ /* 0x000fe20000000800 */
[----:B------:R-:W-:Y:S01]  /*1d20*/  @!PT LDS RZ, [RZ] ;  /* 0x00000000fffff984 */ /* 0x000fe20000000800 */
[----:B------:R-:W-:Y:S01]  /*1d30*/  @!PT LDS RZ, [RZ] ;  /* 0x00000000fffff984 */ /* 0x000fe20000000800 */
[----:B------:R-:W-:Y:S01]  /*1d40*/  @!PT LDS RZ, [RZ] ;  /* 0x00000000fffff984 */ /* 0x000fe20000000800 */
[----:B------:R1:W-:Y:S06]  /*1d50*/  MEMBAR.ALL.CTA ;  /* 0x0000000000007992 */ /* 0x0003ec0000008000 */
[----:B-1----:R-:W1:Y:S01]  /*1d60*/  FENCE.VIEW.ASYNC.S ;  /* 0x00000000000073c6 */ /* 0x002e620000000000 */
[----:B------:R-:W-:-:S04]  /*1d70*/  PRMT R2, RZ, 0x654, R2 ;  /* 0x00000654ff027816 */ /* 0x000fc80000000002 */
[----:B-1----:R1:W-:Y:S01]  /*1d80*/  SYNCS.ARRIVE.TRANS64.RED.A1T0 RZ, [R2+URZ], RZ ;  /* 0x000000ff02ff79a7 */ /* 0x0023e200081004ff */
[----:B--2---:R-:W-:-:S13]  /*1d90*/  LOP3.LUT P2, RZ, R6, 0x1, RZ, 0xc0, !PT ;  /* 0x0000000106ff7812 */ /* 0x004fda000784c0ff */
[----:B------:R-:W-:Y:S01]  /*1da0*/  @P2 SHF.R.U32.HI R3, RZ, 0x10, R5 ;  /* 0x00000010ff032819 */ /* 0x000fe20000011605 */
[----:B------:R-:W-:Y:S01]  /*1db0*/  VOTEU.ANY UP0, P2 ;  /* 0x0000000000ff7886 */ /* 0x000fe20001000100 */
[----:B------:R-:W-:Y:S02]  /*1dc0*/  @P2 MOV R13, R4 ;  /* 0x00000004000d2202 */ /* 0x000fe40000000f00 */
[----:B------:R-:W-:Y:S02]  /*1dd0*/  @P2 R2UR.BROADCAST UR8, R3 ;  /* 0x00000000030822ca */ /* 0x000fe400008e0000 */
[----:B------:R-:W-:-:S11]  /*1de0*/  @P2 LOP3.LUT R11, R5, 0xffff, RZ, 0xc0, !PT ;  /* 0x0000ffff050b2812 */ /* 0x000fd600078ec0ff */
[----:B------:R-:W-:Y:S01]  /*1df0*/  @UP0 UMOV UR36, UR8 ;  /* 0x0000000800240c82 */ /* 0x000fe20008000000 */
[----:B-1----:R-:W-:Y:S05]  /*1e00*/  @!P0 BRA `(.L_x_33) ;  /* 0x0000000000b88947 */ /* 0x002fea0003800000 */
[----:B------:R-:W4:Y:S01]  /*1e10*/  LDC.64 R4, c[0x0][0xb18] ;  /* 0x0002c600ff047b82 */ /* 0x000f220000000a00 */
[----:B------:R-:W-:-:S07]  /*1e20*/  ISETP.NE.AND P3, PT, R40, 0x1, PT ;  /* 0x000000012800780c */ /* 0x000fce0003f65270 */
[----:B------:R-:W1:Y:S08]  /*1e30*/  LDC.64 R6, c[0x0][0xb10] ;  /* 0x0002c400ff067b82 */ /* 0x000e700000000a00 */
[----:B------:R-:W2:Y:S08]  /*1e40*/  LDC R16, c[0x0][0xb20] ;  /* 0x0002c800ff107b82 */ /* 0x000eb00000000800 */
[----:B------:R-:W3:Y:S01]  /*1e50*/  LDC R18, c[0x0][0xb0c] ;  /* 0x0002c300ff127b82 */ /* 0x000ee20000000800 */
[----:B----4-:R-:W-:Y:S01]  /*1e60*/  IMAD.HI.U32 R17, R0, R5, RZ ;  /* 0x0000000500117227 */ /* 0x010fe200078e00ff */
[----:B------:R-:W-:-:S03]  /*1e70*/  ISETP.NE.AND P0, PT, R4, 0x1, PT ;  /* 0x000000010400780c */ /* 0x000fc60003f05270 */
[----:B------:R-:W-:-:S03]  /*1e80*/  IMAD.HI.U32 R5, R11, R5, RZ ;  /* 0x000000050b057227 */ /* 0x000fc600078e00ff */
[----:B------:R-:W4:Y:S01]  /*1e90*/  LDC.64 R2, c[0x0][0xb28] ;  /* 0x0002ca00ff027b82 */ /* 0x000f220000000a00 */
[----:B-1----:R-:W-:-:S04]  /*1ea0*/  IMAD.HI.U32 R20, R9, R6, RZ ;  /* 0x0000000609147227 */ /* 0x002fc800078e00ff */
[----:B------:R-:W-:Y:S01]  /*1eb0*/  IMAD.HI.U32 R22, R13, R6, RZ ;  /* 0x000000060d167227 */ /* 0x000fe200078e00ff */
[----:B------:R-:W-:Y:S02]  /*1ec0*/  SHF.R.U32.HI R20, RZ, R7, R20 ;  /* 0x00000007ff147219 */ /* 0x000fe40000011614 */
[-C--:B--2---:R-:W-:Y:S02]  /*1ed0*/  SHF.R.U32.HI R17, RZ, R16.reuse, R17 ;  /* 0x00000010ff117219 */ /* 0x084fe40000011611 */
[----:B------:R-:W-:Y:S02]  /*1ee0*/  SHF.R.U32.HI R16, RZ, R16, R5 ;  /* 0x00000010ff107219 */ /* 0x000fe40000011605 */
[----:B------:R-:W-:Y:S02]  /*1ef0*/  SEL R17, R0, R17, !P0 ;  /* 0x0000001100117207 */ /* 0x000fe40004000000 */
[----:B------:R-:W-:Y:S02]  /*1f00*/  SHF.R.U32.HI R22, RZ, R7, R22 ;  /* 0x00000007ff167219 */ /* 0x000fe40000011616 */
[----:B---3--:R-:W-:-:S02]  /*1f10*/  ISETP.NE.AND P1, PT, R18, 0x1, PT ;  /* 0x000000011200780c */ /* 0x008fc40003f25270 */
[----:B------:R-:W-:Y:S02]  /*1f20*/  SEL R5, R11, R16, !P0 ;  /* 0x000000100b057207 */ /* 0x000fe40004000000 */
[----:B------:R-:W-:Y:S02]  /*1f30*/  SEL R19, R9, R20, !P1 ;  /* 0x0000001409137207 */ /* 0x000fe40004800000 */
[----:B------:R-:W-:Y:S01]  /*1f40*/  SEL R7, R13, R22, !P1 ;  /* 0x000000160d077207 */ /* 0x000fe20004800000 */
[----:B----4-:R-:W-:-:S04]  /*1f50*/  IMAD.HI.U32 R20, R17, R2, RZ ;  /* 0x0000000211147227 */ /* 0x010fc800078e00ff */
[----:B------:R-:W-:Y:S01]  /*1f60*/  IMAD.HI.U32 R6, R19, R2, RZ ;  /* 0x0000000213067227 */ /* 0x000fe200078e00ff */
[----:B------:R-:W-:-:S04]  /*1f70*/  @P3 SHF.R.U32.HI R17, RZ, R3, R20 ;  /* 0x00000003ff113219 */ /* 0x000fc80000011614 */
        /* <DEDUP_REMOVED lines=8> */
[----:B------:R-:W-:-:S04]  /*2000*/  @!P0 IMAD.HI.U32 R16, R7, R2, RZ ;  /* 0x0000000207108227 */ /* 0x000fc800078e00ff */
[----:B------:R-:W-:Y:S01]  /*2010*/  IMAD.MOV R2, RZ, RZ, -R6 ;  /* 0x000000ffff027224 */ /* 0x000fe200078e0a06 */
[----:B------:R-:W-:-:S03]  /*2020*/  @!P0 SHF.R.U32.HI R16, RZ, R3, R16 ;  /* 0x00000003ff108219 */ /* 0x000fc60000011610 */
[----:B------:R-:W-:Y:S01]  /*2030*/  IMAD R2, R40, R2, R5 ;  /* 0x0000000228027224 */ /* 0x000fe200078e0205 */
[----:B------:R-:W-:Y:S02]  /*2040*/  @!P0 SEL R3, R7, R16, !P3 ;  /* 0x0000001007038207 */ /* 0x000fe40005800000 */
[----:B------:R-:W-:-:S03]  /*2050*/  IADD3 R16, PT, PT, -R5, RZ, RZ ;  /* 0x000000ff05107210 */ /* 0x000fc60007ffe1ff */
[--C-:B------:R-:W-:Y:S02]  /*2060*/  @!P0 IMAD.IADD R6, R6, 0x1, -R3.reuse ;  /* 0x0000000106068824 */ /* 0x100fe400078e0a03 */
[----:B------:R-:W-:Y:S01]  /*2070*/  @!P0 IMAD R3, R2, R19, R3 ;  /* 0x0000001302038224 */ /* 0x000fe200078e0203 */
[----:B------:R-:W-:Y:S01]  /*2080*/  IADD3 R2, PT, PT, -R7, RZ, RZ ;  /* 0x000000ff07027210 */ /* 0x000fe20007ffe1ff */
[----:B------:R-:W-:Y:S02]  /*2090*/  @!P0 IMAD R5, R40, R6, R7 ;  /* 0x0000000628058224 */ /* 0x000fe400078e0207 */
[----:B------:R-:W-:Y:S02]  /*20a0*/  IMAD R11, R4, R16, R11 ;  /* 0x00000010040b7224 */ /* 0x000fe400078e020b */
[----:B------:R-:W-:Y:S02]  /*20b0*/  @!P0 IMAD.MOV.U32 R7, RZ, RZ, R3 ;  /* 0x000000ffff078224 */ /* 0x000fe400078e0003 */
[----:B------:R-:W-:-:S02]  /*20c0*/  IMAD R2, R18, R2, R13 ;  /* 0x0000000212027224 */ /* 0x000fc400078e020d */
[----:B------:R-:W-:Y:S02]  /*20d0*/  IMAD R11, R5, R4, R11 ;  /* 0x00000004050b7224 */ /* 0x000fe400078e020b */
[----:B------:R-:W-:Y:S02]  /*20e0*/  IMAD R13, R7, R18, R2 ;  /* 0x00000012070d7224 */ /* 0x000fe400078e0202 */
.L_x_33:
[----:B------:R-:W1:Y:S02]  /*20f0*/  LDCU UR8, c[0x0][0xb30] ;  /* 0x00016600ff0877ac */ /* 0x000e640008000800 */
[----:B-1----:R-:W-:-:S09]  /*2100*/  UISETP.NE.AND UP0, UPT, UR8, 0x1, UPT ;  /* 0x000000010800788c */ /* 0x002fd2000bf05270 */
[----:B------:R-:W-:Y:S05]  /*2110*/  BRA.U UP0, `(.L_x_34) ;  /* 0x0000000100407547 */ /* 0x000fea000b800000 */
[----:B------:R-:W1:Y:S08]  /*2120*/  LDC.64 R4, c[0x0][0xb10] ;  /* 0x0002c400ff047b82 */ /* 0x000e700000000a00 */
[----:B------:R-:W2:Y:S08]  /*2130*/  LDC.64 R2, c[0x0][0xb18] ;  /* 0x0002c600ff027b82 */ /* 0x000eb00000000a00 */
[----:B------:R-:W3:Y:S08]  /*2140*/  LDC R6, c[0x0][0xb20] ;  /* 0x0002c800ff067b82 */ /* 0x000ef00000000800 */
[----:B------:R-:W4:Y:S01]  /*2150*/  LDC R16, c[0x0][0xb0c] ;  /* 0x0002c300ff107b82 */ /* 0x000f220000000800 */
[----:B-1----:R-:W-:-:S05]  /*2160*/  IMAD.HI.U32 R4, R13, R4, RZ ;  /* 0x000000040d047227 */ /* 0x002fca00078e00ff */
[----:B------:R-:W-:Y:S01]  /*2170*/  SHF.R.U32.HI R4, RZ, R5, R4 ;  /* 0x00000005ff047219 */ /* 0x000fe20000011604 */
[----:B--2---:R-:W-:Y:S01]  /*2180*/  IMAD.HI.U32 R3, R11, R3, RZ ;  /* 0x000000030b037227 */ /* 0x004fe200078e00ff */
[----:B------:R-:W-:-:S04]  /*2190*/  ISETP.NE.AND P0, PT, R2, 0x1, PT ;  /* 0x000000010200780c */ /* 0x000fc80003f05270 */
[----:B---3--:R-:W-:-:S04]  /*21a0*/  SHF.R.U32.HI R6, RZ, R6, R3 ;  /* 0x00000006ff067219 */ /* 0x008fc80000011603 */
[----:B------:R-:W-:Y:S02]  /*21b0*/  SEL R3, R11, R6, !P0 ;  /* 0x000000060b037207 */ /* 0x000fe40004000000 */
[----:B----4-:R-:W-:-:S04]  /*21c0*/  ISETP.NE.AND P1, PT, R16, 0x1, PT ;  /* 0x000000011000780c */ /* 0x010fc80003f25270 */
[----:B------:R-:W-:-:S05]  /*21d0*/  SEL R4, R13, R4, !P1 ;  /* 0x000000040d047207 */ /* 0x000fca0004800000 */
[----:B------:R-:W-:Y:S02]  /*21e0*/  IMAD.IADD R5, R3, 0x1, -R4 ;  /* 0x0000000103057824 */ /* 0x000fe400078e0a04 */
[----:B------:R-:W-:Y:S02]  /*21f0*/  IMAD.IADD R3, R4, 0x1, -R3 ;  /* 0x0000000104037824 */ /* 0x000fe400078e0a03 */
[----:B------:R-:W-:Y:S02]  /*2200*/  IMAD R13, R5, R16, R13 ;  /* 0x00000010050d7224 */ /* 0x000fe400078e020d */
[----:B------:R-:W-:-:S07]  /*2210*/  IMAD R11, R3, R2, R11 ;  /* 0x00000002030b7224 */ /* 0x000fce00078e020b */
.L_x_34:
[----:B------:R-:W-:Y:S01]  /*2220*/  VIADD R14, R14, 0x1 ;  /* 0x000000010e0e7836 */ /* 0x000fe20000000000 */
[----:B------:R-:W-:Y:S01]  /*2230*/  PLOP3.LUT P1, PT, PT, PT, PT, 0x80, 0x8 ;  /* 0x000000000008781c */ /* 0x000fe20003f2f070 */
[----:B------:R-:W-:Y:S02]  /*2240*/  IMAD.IADD R21, R13, 0x1, R96 ;  /* 0x000000010d157824 */ /* 0x000fe400078e0260 */
[----:B------:R-:W-:Y:S01]  /*2250*/  IMAD.IADD R20, R11, 0x1, R94 ;  /* 0x000000010b147824 */ /* 0x000fe200078e025e */
[----:B------:R-:W-:-:S04]  /*2260*/  ISETP.NE.AND P0, PT, R14, 0x2, PT ;  /* 0x000000020e00780c */ /* 0x000fc80003f05270 */
[----:B------:R-:W-:Y:S02]  /*2270*/  SEL R3, RZ, 0x1, P0 ;  /* 0x00000001ff037807 */ /* 0x000fe40000000000 */
[----:B------:R-:W-:Y:S02]  /*2280*/  SEL R14, R14, RZ, P0 ;  /* 0x000000ff0e0e7207 */ /* 0x000fe40000000000 */
[----:B------:R-:W-:Y:S01]  /*2290*/  LOP3.LUT R12, R12, R3, RZ, 0x3c, !PT ;  /* 0x000000030c0c7212 */ /* 0x000fe200078e3cff */
[----:B------:R-:W-:Y:S06]  /*22a0*/  @P2 BRA `(.L_x_35) ;  /* 0xfffffff000982947 */ /* 0x000fec000383ffff */
[----:B------:R-:W-:Y:S01]  /*22b0*/  UIADD3 UR4, UPT, UPT, UR4, 0x20, URZ ;  /* 0x0000002004047890 */ /* 0x000fe2000fffe0ff */
[----:B------:R-:W-:-:S03]  /*22c0*/  SHF.L.U32 R3, R15, 0x1f, RZ ;  /* 0x0000001f0f037819 */ /* 0x000fc600000006ff */
[----:B------:R-:W-:-:S09]  /*22d0*/  ULEA UR5, UR6, UR4, 0x3 ;  /* 0x0000000406057291 */ /* 0x000fd2000f8e18ff */
[----:B------:R-:W1:Y:S02]  /*22e0*/  SYNCS.PHASECHK.TRANS64.TRYWAIT P0, [UR5], R3 ;  /* 0x00000003ff0075a7 */ /* 0x000e640008001105 */
[----:B-1----:R-:W-:Y:S05]  /*22f0*/  @!P0 BRA `(.L_x_36) ;  /* 0x0000004c00ac8947 */ /* 0x002fea0003800000 */
.L_x_110:
[----:B------:R-:W-:-:S04]  /*2300*/  UIADD3 UR6, UPT, UPT, UR6, 0x1, URZ ;  /* 0x0000000106067890 */ /* 0x000fc8000fffe0ff */
[----:B------:R-:W-:-:S04]  /*2310*/  UISETP.NE.AND UP0, UPT, UR6, 0x4, UPT ;  /* 0x000000040600788c */ /* 0x000fc8000bf05270 */
[----:B------:R-:W-:Y:S02]  /*2320*/  USEL UR7, URZ, 0x1, UP0 ;  /* 0x00000001ff077887 */ /* 0x000fe40008000000 */
[----:B------:R-:W-:-:S04]  /*2330*/  USEL UR6, UR6, URZ, UP0 ;  /* 0x000000ff06067287 */ /* 0x000fc80008000000 */
[----:B------:R-:W-:Y:S01]  /*2340*/  ULEA UR5, UR6, UR4, 0x3 ;  /* 0x0000000406057291 */ /* 0x000fe2000f8e18ff */
[----:B------:R-:W-:-:S04]  /*2350*/  LOP3.LUT R2, R15, UR7, RZ, 0x3c, !PT ;  /* 0x000000070f027c12 */ /* 0x000fc8000f8e3cff */
[----:B-1----:R-:W-:-:S04]  /*2360*/  SHF.L.U32 R3, R2, 0x1f, RZ ;  /* 0x0000001f02037819 */ /* 0x002fc800000006ff */
[----:B------:R-:W1:Y:S02]  /*2370*/  SYNCS.PHASECHK.TRANS64.TRYWAIT P0, [UR5], R3 ;  /* 0x00000003ff0075a7 */ /* 0x000e640008001105 */
[----:B-1----:R-:W-:Y:S05]  /*2380*/  @!P0 BRA `(.L_x_37) ;  /* 0x0000004c00a08947 */ /* 0x002fea0003800000 */
.L_x_112:
        /* <DEDUP_REMOVED lines=9> */
.L_x_114:
[----:B------:R-:W-:-:S04]  /*2420*/  UIADD3 UR6, UPT, UPT, UR6, 0x1, URZ ;  /* 0x0000000106067890 */ /* 0x000fc8000fffe0ff */
[----:B------:R-:W-:-:S04]  /*2430*/  UISETP.NE.AND UP0, UPT, UR6, 0x4, UPT ;  /* 0x000000040600788c */ /* 0x000fc8000bf05270 */
[----:B------:R-:W-:Y:S02]  /*2440*/  USEL UR5, URZ, 0x1, UP0 ;  /* 0x00000001ff057887 */ /* 0x000fe40008000000 */
[----:B------:R-:W-:-:S04]  /*2450*/  USEL UR6, UR6, URZ, UP0 ;  /* 0x000000ff06067287 */ /* 0x000fc80008000000 */
[----:B------:R-:W-:Y:S01]  /*2460*/  ULEA UR6, UR6, UR4, 0x3 ;  /* 0x0000000406067291 */ /* 0x000fe2000f8e18ff */
[----:B-1----:R-:W-:-:S04]  /*2470*/  LOP3.LUT R3, R2, UR5, RZ, 0x3c, !PT ;  /* 0x0000000502037c12 */ /* 0x002fc8000f8e3cff */
[----:B------:R-:W-:Y:S01]  /*2480*/  SHF.L.U32 R3, R3, 0x1f, RZ ;  /* 0x0000001f03037819 */ /* 0x000fe200000006ff */
[----:B----4-:R-:W-:-:S07]  /*2490*/  IMAD.U32 R0, RZ, RZ, UR6 ;  /* 0x00000006ff007e24 */ /* 0x010fce000f8e00ff */
.L_x_39:
[----:B-1----:R1:W2:Y:S02]  /*24a0*/  SYNCS.PHASECHK.TRANS64.TRYWAIT P0, [R0+URZ], R3 ;  /* 0x00000003000075a7 */ /* 0x0022a400080011ff */
[----:B--2---:R-:W-:Y:S05]  /*24b0*/  @!P0 NANOSLEEP.SYNCS 0x989680 ;  /* 0x009896800000895d */ /* 0x004fea0003900000 */
[----:B------:R-:W2:Y:S02]  /*24c0*/  @!P0 SYNCS.PHASECHK.TRANS64 P0, [R0+URZ], R3 ;  /* 0x00000003000085a7 */ /* 0x000ea400080010ff */
[----:B--2---:R-:W-:Y:S05]  /*24d0*/  @P0 EXIT ;  /* 0x000000000000094d */ /* 0x004fea0003800000 */
[----:B------:R-:W-:Y:S05]  /*24e0*/  BRA `(.L_x_39) ;  /* 0xfffffffc00ec7947 */ /* 0x000fea000383ffff */
.L_x_17:
[----:B------:R-:W-:-:S04]  /*24f0*/  UISETP.NE.AND UP1, UPT, UR37, URZ, UPT ;  /* 0x000000ff2500728c */ /* 0x000fc8000bf25270 */
[----:B------:R-:W-:-:S09]  /*2500*/  UISETP.NE.OR UP1, UPT, UR8, 0x1, UP1 ;  /* 0x000000010800788c */ /* 0x000fd20008f25670 */
[----:B------:R-:W-:Y:S05]  /*2510*/  BRA.U UP1, `(.L_x_40) ;  /* 0x0000000501487547 */ /* 0x000fea000b800000 */
[----:B------:R-:W-:Y:S01]  /*2520*/  ISETP.NE.AND P2, PT, R2, RZ, PT ;  /* 0x000000ff0200720c */ /* 0x000fe20003f45270 */
[----:B------:R-:W-:Y:S01]  /*2530*/  IMAD.MOV.U32 R12, RZ, RZ, 0x1 ;  /* 0x00000001ff0c7424 */ /* 0x000fe200078e00ff */
[----:B------:R-:W-:Y:S02]  /*2540*/  CS2R R10, SRZ ;  /* 0x00000000000a7805 */ /* 0x000fe4000001ff00 */
[----:B------:R-:W-:Y:S01]  /*2550*/  CS2R R8, SRZ ;  /* 0x0000000000087805 */ /* 0x000fe2000001ff00 */
[----:B------:R-:W-:Y:S01]  /*2560*/  UMOV UR4, 0x400 ;  /* 0x0000040000047882 */ /* 0x000fe20000000000 */
[----:B------:R-:W-:Y:S01]  /*2570*/  UMOV UR6, URZ ;  /* 0x000000ff00067c82 */ /* 0x000fe20008000000 */
[----:B------:R-:W-:-:S12]  /*2580*/  ULEA UR37, UR37, UR4, 0x18 ;  /* 0x0000000425257291 */ /* 0x000fd8000f8ec0ff */
.L_x_44:
[----:B------:R-:W-:Y:S02]  /*2590*/  LEA R0, R8, UR37, 0x3 ;  /* 0x0000002508007c11 */ /* 0x000fe4000f8e18ff */
[----:B------:R-:W-:-:S03]  /*25a0*/  SHF.L.U32 R5, R9, 0x1f, RZ ;  /* 0x0000001f09057819 */ /* 0x000fc600000006ff */
[----:B------:R-:W-:Y:S01]  /*25b0*/  VIADD R4, R0, 0xe0 ;  /* 0x000000e000047836 */ /* 0x000fe20000000000 */
[----:B------:R-:W1:Y:S02]  /*25c0*/  SYNCS.PHASECHK.TRANS64.TRYWAIT P0, [R0+URZ+0xd0], R5 ;  /* 0x0000d005000075a7 */ /* 0x000e6400080011ff */
[----:B-1----:R-:W-:Y:S05]  /*25d0*/  @!P0 BRA `(.L_x_41) ;  /* 0x0000004c003c8947 */ /* 0x002fea0003800000 */
.L_x_115:
[----:B------:R-:W-:Y:S01]  /*25e0*/  ULEA UR5, UR6, UR37, 0x3 ;  /* 0x0000002506057291 */ /* 0x000fe2000f8e18ff */
[----:B------:R-:W-:Y:S02]  /*25f0*/  PRMT R4, RZ, 0x654, R4 ;  /* 0x00000654ff047816 */ /* 0x000fe40000000004 */
[----:B-1----:R-:W-:Y:S01]  /*2600*/  SHF.L.U32 R5, R12, 0x1f, RZ ;  /* 0x0000001f0c057819 */ /* 0x002fe200000006ff */
[----:B------:R-:W-:Y:S01]  /*2610*/  UIADD3 UR4, UPT, UPT, UR5, 0x70, URZ ;  /* 0x0000007005047890 */ /* 0x000fe2000fffe0ff */
[----:B------:R1:W-:Y:S05]  /*2620*/  SYNCS.ARRIVE.TRANS64.RED.A1T0 RZ, [R4+URZ], RZ ;  /* 0x000000ff04ff79a7 */ /* 0x0003ea00081004ff */
[----:B------:R-:W-:Y:S01]  /*2630*/  IMAD.U32 R7, RZ, RZ, UR4 ;  /* 0x00000004ff077e24 */ /* 0x000fe2000f8e00ff */
[----:B------:R-:W2:Y:S04]  /*2640*/  SYNCS.PHASECHK.TRANS64.TRYWAIT P0, [UR5+0x80], R5 ;  /* 0x00008005ff0075a7 */ /* 0x000ea80008001105 */
[----:B------:R-:W-:Y:S01]  /*2650*/  PRMT R6, R2, 0x654, R7 ;  /* 0x0000065402067816 */ /* 0x000fe20000000007 */
[----:B-1----:R-:W-:Y:S01]  /*2660*/  @!P2 IMAD.MOV.U32 R4, RZ, RZ, 0x10 ;  /* 0x00000010ff04a424 */ /* 0x002fe200078e00ff */
[----:B--2---:R-:W-:Y:S06]  /*2670*/  @!P0 BRA `(.L_x_42) ;  /* 0x0000004c00288947 */ /* 0x004fec0003800000 */
.L_x_117:
[----:B------:R-:W-:Y:S01]  /*2680*/  ULEA UR4, UR6, UR37, 0x4 ;  /* 0x0000002506047291 */ /* 0x000fe2000f8e20ff */
[----:B------:R-:W-:Y:S01]  /*2690*/  SEL R3, R6, R3, !P2 ;  /* 0x0000000306037207 */ /* 0x000fe20005000000 */
[----:B------:R-:W-:Y:S01]  /*26a0*/  UIADD3 UR5, UPT, UPT, UR5, 0x70, URZ ;  /* 0x0000007005057890 */ /* 0x000fe2000fffe0ff */
[----:B-1----:R-:W-:Y:S01]  /*26b0*/  LEA R0, R11, UR37, 0x3 ;  /* 0x000000250b007c11 */ /* 0x002fe2000f8e18ff */
[----:B------:R-:W-:Y:S01]  /*26c0*/  UIADD3 UR4, UPT, UPT, UR4, 0x100, URZ ;  /* 0x0000010004047890 */ /* 0x000fe2000fffe0ff */
[----:B------:R-:W-:Y:S01]  /*26d0*/  SHF.L.U32 R5, R10, 0x1f, RZ ;  /* 0x0000001f0a057819 */ /* 0x000fe200000006ff */
[----:B------:R1:W-:Y:S01]  /*26e0*/  @!P2 SYNCS.ARRIVE.TRANS64.RED RZ, [R3+URZ], R4 ;  /* 0x0000000403ffa9a7 */ /* 0x0003e200080004ff */
[----:B------:R-:W-:Y:S01]  /*26f0*/  UIADD3 UR6, UPT, UPT, UR6, 0x1, URZ ;  /* 0x0000000106067890 */ /* 0x000fe2000fffe0ff */
[----:B------:R-:W-:-:S03]  /*2700*/  VIADD R8, R8, 0x1 ;  /* 0x0000000108087836 */ /* 0x000fc60000000000 */
[----:B------:R-:W-:Y:S02]  /*2710*/  UISETP.NE.AND UP0, UPT, UR6, 0x2, UPT ;  /* 0x000000020600788c */ /* 0x000fe4000bf05270 */
[----:B------:R-:W-:Y:S06]  /*2720*/  UGETNEXTWORKID.BROADCAST [UR4], [UR5] ;  /* 0x00000000040073ca */ /* 0x000fec0008000100 */
[----:B------:R-:W-:Y:S01]  /*2730*/  USEL UR4, URZ, 0x1, UP0 ;  /* 0x00000001ff047887 */ /* 0x000fe20008000000 */
[----:B------:R-:W-:Y:S01]  /*2740*/  ISETP.NE.AND P0, PT, R8, 0x2, PT ;  /* 0x000000020800780c */ /* 0x000fe20003f05270 */
[----:B------:R-:W-:Y:S01]  /*2750*/  USEL UR6, UR6, URZ, UP0 ;  /* 0x000000ff06067287 */ /* 0x000fe20008000000 */
[----:B------:R-:W2:Y:S03]  /*2760*/  SYNCS.PHASECHK.TRANS64.TRYWAIT P1, [R0+URZ+0x70], R5 ;  /* 0x00007005000075a7 */ /* 0x000ea600080211ff */
[----:B------:R-:W-:Y:S01]  /*2770*/  LOP3.LUT R12, R12, UR4, RZ, 0x3c, !PT ;  /* 0x000000040c0c7c12 */ /* 0x000fe2000f8e3cff */
[----:B-12---:R-:W-:Y:S07]  /*2780*/  @!P1 BRA `(.L_x_43) ;  /* 0x0000004800fc9947 */ /* 0x006fee0003800000 */
.L_x_118:
[C---:B------:R-:W-:Y:S01]  /*2790*/  LEA R4, R11.reuse, UR37, 0x4 ;  /* 0x000000250b047c11 */ /* 0x040fe2000f8e20ff */
[----:B-1----:R-:W-:Y:S01]  /*27a0*/  VIADD R0, R0, 0x80 ;  /* 0x0000008000007836 */ /* 0x002fe20000000000 */
[----:B------:R-:W-:Y:S01]  /*27b0*/  SEL R8, R8, RZ, P0 ;  /* 0x000000ff08087207 */ /* 0x000fe20000000000 */
[----:B------:R-:W-:-:S03]  /*27c0*/  VIADD R11, R11, 0x1 ;  /* 0x000000010b0b7836 */ /* 0x000fc60000000000 */
[----:B------:R-:W1:Y:S01]  /*27d0*/  LDS.128 R4, [R4+0x100] ;  /* 0x0001000004047984 */ /* 0x000e620000000c00 */
[----:B------:R-:W-:Y:S02]  /*27e0*/  PRMT R0, RZ, 0x654, R0 ;  /* 0x00000654ff007816 */ /* 0x000fe40000000000 */
[C---:B------:R-:W-:Y:S01]  /*27f0*/  ISETP.NE.AND P1, PT, R11.reuse, 0x2, PT ;  /* 0x000000020b00780c */ /* 0x040fe20003f25270 */
[----:B------:R-:W-:Y:S01]  /*2800*/  @!PT LDS RZ, [RZ] ;  /* 0x00000000fffff984 */ /* 0x000fe20000000800 */
[----:B------:R-:W-:Y:S01]  /*2810*/  @!PT LDS RZ, [RZ] ;  /* 0x00000000fffff984 */ /* 0x000fe20000000800 */
[----:B------:R-:W-:Y:S01]  /*2820*/  @!PT LDS RZ, [RZ] ;  /* 0x00000000fffff984 */ /* 0x000fe20000000800 */
[----:B------:R-:W-:Y:S01]  /*2830*/  @!PT LDS RZ, [RZ] ;  /* 0x00000000fffff984 */ /* 0x000fe20000000800 */
[----:B------:R2:W-:Y:S06]  /*2840*/  MEMBAR.ALL.CTA ;  /* 0x0000000000007992 */ /* 0x0005ec0000008000 */
[----:B--2---:R-:W2:Y:S01]  /*2850*/  FENCE.VIEW.ASYNC.S ;  /* 0x00000000000073c6 */ /* 0x004ea20000000000 */
[----:B------:R-:W-:Y:S01]  /*2860*/  SEL R11, R11, RZ, P1 ;  /* 0x000000ff0b0b7207 */ /* 0x000fe20000800000 */
[----:B--2---:R2:W-:Y:S01]  /*2870*/  SYNCS.ARRIVE.TRANS64.RED.A1T0 RZ, [R0+URZ], RZ ;  /* 0x000000ff00ff79a7 */ /* 0x0045e200081004ff */
[----:B-1----:R-:W-:-:S02]  /*2880*/  LOP3.LUT P3, RZ, R6, 0x1, RZ, 0xc0, !PT ;  /* 0x0000000106ff7812 */ /* 0x002fc4000786c0ff */
[----:B------:R-:W-:-:S04]  /*2890*/  SEL R5, RZ, 0x1, P1 ;  /* 0x00000001ff057807 */ /* 0x000fc80000800000 */
[----:B------:R-:W-:Y:S02]  /*28a0*/  LOP3.LUT R10, R10, R5, RZ, 0x3c, !PT ;  /* 0x000000050a0a7212 */ /* 0x000fe400078e3cff */
[----:B--2---:R-:W-:-:S04]  /*28b0*/  SEL R0, RZ, 0x1, P0 ;  /* 0x00000001ff007807 */ /* 0x004fc80000000000 */
[----:B------:R-:W-:Y:S01]  /*28c0*/  LOP3.LUT R9, R9, R0, RZ, 0x3c, !PT ;  /* 0x0000000009097212 */ /* 0x000fe200078e3cff */
[----:B------:R-:W-:Y:S06]  /*28d0*/  @P3 BRA `(.L_x_44) ;  /* 0xfffffffc002c3947 */ /* 0x000fec000383ffff */
[----:B------:R-:W-:Y:S01]  /*28e0*/  ULEA UR5, UR6, UR37, 0x3 ;  /* 0x0000002506057291 */ /* 0x000fe2000f8e18ff */
[----:B------:R-:W-:-:S08]  /*28f0*/  SHF.L.U32 R3, R12, 0x1f, RZ ;  /* 0x0000001f0c037819 */ /* 0x000fd000000006ff */
[----:B------:R-:W1:Y:S02]  /*2900*/  SYNCS.PHASECHK.TRANS64 P0, [UR5+0x80], R3 ;  /* 0x00008003ff0075a7 */ /* 0x000e640008001005 */
[----:B-1----:R-:W-:Y:S05]  /*2910*/  @P0 BRA `(.L_x_45) ;  /* 0x0000000000080947 */ /* 0x002fea0003800000 */
[----:B------:R-:W1:Y:S02]  /*2920*/  SYNCS.PHASECHK.TRANS64.TRYWAIT P0, [UR5+0x80], R3 ;  /* 0x00008003ff0075a7 */ /* 0x000e640008001105 */
[----:B-1----:R-:W-:Y:S05]  /*2930*/  @!P0 BRA `(.L_x_46) ;  /* 0x0000004800a48947 */ /* 0x002fea0003800000 */
.L_x_45:
[----:B------:R-:W-:-:S04]  /*2940*/  UIADD3 UR4, UPT, UPT, UR6, 0x1, URZ ;  /* 0x0000000106047890 */ /* 0x000fc8000fffe0ff */
[----:B------:R-:W-:-:S04]  /*2950*/  UISETP.NE.AND UP0, UPT, UR4, 0x2, UPT ;  /* 0x000000020400788c */ /* 0x000fc8000bf05270 */
[----:B------:R-:W-:Y:S02]  /*2960*/  USEL UR7, URZ, 0x1, UP0 ;  /* 0x00000001ff077887 */ /* 0x000fe40008000000 */
[----:B------:R-:W-:-:S04]  /*2970*/  USEL UR4, UR4, URZ, UP0 ;  /* 0x000000ff04047287 */ /* 0x000fc80008000000 */
[----:B------:R-:W-:Y:S01]  /*2980*/  ULEA UR4, UR4, UR37, 0x3 ;  /* 0x0000002504047291 */ /* 0x000fe2000f8e18ff */
[----:B-1----:R-:W-:-:S04]  /*2990*/  LOP3.LUT R3, R12, UR7, RZ, 0x3c, !PT ;  /* 0x000000070c037c12 */ /* 0x002fc8000f8e3cff */
[----:B------:R-:W-:-:S04]  /*29a0*/  SHF.L.U32 R0, R3, 0x1f, RZ ;  /* 0x0000001f03007819 */ /* 0x000fc800000006ff */
[----:B------:R-:W1:Y:S02]  /*29b0*/  SYNCS.PHASECHK.TRANS64 P0, [UR4+0x80], R0 ;  /* 0x00008000ff0075a7 */ /* 0x000e640008001004 */
[----:B-1----:R-:W-:Y:S05]  /*29c0*/  @P0 EXIT ;  /* 0x000000000000094d */ /* 0x002fea0003800000 */
[----:B------:R-:W-:Y:S02]  /*29d0*/  SHF.L.U32 R3, R3, 0x1f, RZ ;  /* 0x0000001f03037819 */ /* 0x000fe400000006ff */
[----:B------:R-:W-:-:S07]  /*29e0*/  MOV R0, UR4 ;  /* 0x0000000400007c02 */ /* 0x000fce0008000f00 */
.L_x_47:
[----:B-1----:R1:W2:Y:S02]  /*29f0*/  SYNCS.PHASECHK.TRANS64.TRYWAIT P0, [R0+URZ+0x80], R3 ;  /* 0x00008003000075a7 */ /* 0x0022a400080011ff */
[----:B--2---:R-:W-:Y:S05]  /*2a00*/  @!P0 NANOSLEEP.SYNCS 0x989680 ;  /* 0x009896800000895d */ /* 0x004fea0003900000 */
[----:B------:R-:W2:Y:S02]  /*2a10*/  @!P0 SYNCS.PHASECHK.TRANS64 P0, [R0+URZ+0x80], R3 ;  /* 0x00008003000085a7 */ /* 0x000ea400080010ff */
[----:B--2---:R-:W-:Y:S05]  /*2a20*/  @P0 EXIT ;  /* 0x000000000000094d */ /* 0x004fea0003800000 */
[----:B------:R-:W-:Y:S05]  /*2a30*/  BRA `(.L_x_47) ;  /* 0xfffffffc00ec7947 */ /* 0x000fea000383ffff */
.L_x_40:
[----:B------:R-:W-:-:S09]  /*2a40*/  UISETP.NE.AND UP1, UPT, UR8, URZ, UPT ;  /* 0x000000ff0800728c */ /* 0x000fd2000bf25270 */
[----:B------:R-:W-:Y:S05]  /*2a50*/  BRA.U UP1, `(.L_x_48) ;  /* 0x0000000d01787547 */ /* 0x000fea000b800000 */
[----:B------:R-:W-:Y:S01]  /*2a60*/  UMOV UR4, 0x40 ;  /* 0x0000004000047882 */ /* 0x000fe20000000000 */
[----:B------:R-:W-:Y:S01]  /*2a70*/  NOP ;  /* 0x0000000000007918 */ /* 0x000fe20000000000 */
[----:B------:R-:W-:Y:S01]  /*2a80*/  ULEA UR4, UR37, UR4, 0x18 ;  /* 0x0000000425047291 */ /* 0x000fe2000f8ec0ff */
[----:B------:R-:W-:Y:S02]  /*2a90*/  UMOV UR5, 0x400 ;  /* 0x0000040000057882 */ /* 0x000fe40000000000 */
[----:B------:R-:W-:-:S06]  /*2aa0*/  ULEA UR37, UR37, UR5, 0x18 ;  /* 0x0000000525257291 */ /* 0x000fcc000f8ec0ff */
[----:B------:R-:W1:Y:S02]  /*2ab0*/  LDS.U8 R0, [UR4+0x1c] ;  /* 0x00001c04ff007984 */ /* 0x000e640008000000 */
[----:B-1----:R-:W-:-:S13]  /*2ac0*/  ISETP.NE.AND P0, PT, R0, RZ, PT ;  /* 0x000000ff0000720c */ /* 0x002fda0003f05270 */
[----:B------:R-:W-:Y:S05]  /*2ad0*/  @P0 BRA `(.L_x_49) ;  /* 0x0000000000580947 */ /* 0x000fea0003800000 */
[----:B------:R-:W-:-:S13]  /*2ae0*/  ELECT P0, URZ, PT ;  /* 0x0000000000ff782f */ /* 0x000fda0003800000 */
[----:B------:R-:W-:Y:S05]  /*2af0*/  @!P0 BRA `(.L_x_50) ;  /* 0x0000000000608947 */ /* 0x000fea0003800000 */
[----:B------:R-:W-:Y:S01]  /*2b00*/  UMOV UR5, 0x10 ;  /* 0x0000001000057882 */ /* 0x000fe20000000000 */
[----:B------:R-:W-:Y:S01]  /*2b10*/  HFMA2 R0, -RZ, RZ, 0, 5.9604644775390625e-08 ;  /* 0x00000001ff007431 */ /* 0x000fe200000001ff */
[----:B------:R-:W-:-:S03]  /*2b20*/  MOV R2, 0xffff ;  /* 0x0000ffff00027802 */ /* 0x000fc60000000f00 */
[----:B------:R-:W-:Y:S04]  /*2b30*/  DEPBAR.LE SB1, 0x36 ;  /* 0x00009d800000791a */ /* 0x000fe80000000000 */
[----:B------:R-:W1:Y:S02]  /*2b40*/  UTCATOMSWS.FIND_AND_SET.ALIGN UP0, UR5, UR5 ;  /* 0x00000005000575e3 */ /* 0x000e640008000800 */
[----:B-1----:R-:W-:Y:S01]  /*2b50*/  MOV R3, UR5 ;  /* 0x0000000500037c02 */ /* 0x002fe20008000f00 */
[----:B------:R-:W-:Y:S06]  /*2b60*/  BRA.U UP0, `(.L_x_51) ;  /* 0x0000000100187547 */ /* 0x000fec000b800000 */
.L_x_52:
[----:B------:R-:W-:Y:S05]  /*2b70*/  NANOSLEEP 0x64 ;  /* 0x000000640000795d */ /* 0x000fea0003800000 */
[----:B------:R-:W-:-:S05]  /*2b80*/  UMOV UR5, 0x10 ;  /* 0x0000001000057882 */ /* 0x000fca0000000000 */
[----:B------:R-:W-:Y:S04]  /*2b90*/  DEPBAR.LE SB1, 0x36 ;  /* 0x00009d800000791a */ /* 0x000fe80000000000 */
[----:B------:R-:W1:Y:S02]  /*2ba0*/  UTCATOMSWS.FIND_AND_SET.ALIGN UP0, UR5, UR5 ;  /* 0x00000005000575e3 */ /* 0x000e640008000800 */
[----:B-1----:R-:W-:Y:S01]  /*2bb0*/  MOV R3, UR5 ;  /* 0x0000000500037c02 */ /* 0x002fe20008000f00 */
[----:B------:R-:W-:Y:S05]  /*2bc0*/  BRA.U !UP0, `(.L_x_52) ;  /* 0xfffffffd08e87547 */ /* 0x000fea000b83ffff */
.L_x_51:
[-C--:B------:R-:W-:Y:S02]  /*2bd0*/  SHF.L.U32 R2, R2, R3.reuse, RZ ;  /* 0x0000000302027219 */ /* 0x080fe400000006ff */
[----:B------:R-:W-:Y:S01]  /*2be0*/  SHF.L.U32 R0, R0, R3, RZ ;  /* 0x0000000300007219 */ /* 0x000fe200000006ff */
[----:B------:R-:W-:Y:S02]  /*2bf0*/  IMAD.SHL.U32 R3, R3, 0x20, RZ ;  /* 0x0000002003037824 */ /* 0x000fe400078e00ff */
[----:B------:R1:W-:Y:S04]  /*2c00*/  ATOMS.OR RZ, [UR4+0x14], R2 ;  /* 0x00001402ffff798c */ /* 0x0003e8000b000004 */
[----:B------:R1:W-:Y:S04]  /*2c10*/  ATOMS.OR RZ, [UR4+0x18], R0 ;  /* 0x00001800ffff798c */ /* 0x0003e8000b000004 */
[----:B------:R1:W-:Y:S01]  /*2c20*/  STS [UR37+0x120], R3 ;  /* 0x00012003ff007988 */ /* 0x0003e20008000825 */
[----:B------:R-:W-:Y:S05]  /*2c30*/  BRA `(.L_x_50) ;  /* 0x0000000000107947 */ /* 0x000fea0003800000 */
.L_x_49:
[----:B------:R-:W-:Y:S02]  /*2c40*/  MOV R0, 0xffffffff ;  /* 0xffffffff00007802 */ /* 0x000fe40000000f00 */
[----:B------:R-:W-:-:S03]  /*2c50*/  MOV R2, 0x2c80 ;  /* 0x00002c8000027802 */ /* 0x000fc60000000f00 */
[----:B------:R1:W-:Y:S04]  /*2c60*/  STS [UR37+0x120], R0 ;  /* 0x00012000ff007988 */ /* 0x0003e80008000825 */
[----:B-1-3-5:R-:W-:Y:S05]  /*2c70*/  CALL.REL.NOINC `($__internal_1_$__cuda_sm10x_tcgen05_guardrail_trap_phase_invalid_during_alloc) ;  /* 0x0000004c00607944 */ /* 0x02afea0003c00000 */
.L_x_50:
[----:B------:R-:W-:Y:S05]  /*2c80*/  WARPSYNC.ALL ;  /* 0x0000000000007948 */ /* 0x000fea0003800000 */
[----:B------:R-:W2:Y:S01]  /*2c90*/  S2UR UR6, SR_CgaCtaId ;  /* 0x00000000000679c3 */ /* 0x000ea20000008800 */
[----:B------:R-:W-:Y:S01]  /*2ca0*/  UMOV UR4, 0x400 ;  /* 0x0000040000047882 */ /* 0x000fe20000000000 */
[----:B------:R-:W-:-:S06]  /*2cb0*/  NOP ;  /* 0x0000000000007918 */ /* 0x000fcc0000000000 */
[----:B------:R-:W-:Y:S06]  /*2cc0*/  BAR.ARV 0x6, 0xa0 ;  /* 0x0182800000007b1d */ /* 0x000fec0000002000 */
[----:B------:R-:W4:Y:S01]  /*2cd0*/  LDCU UR7, c[0x0][0x38c] ;  /* 0x00007180ff0777ac */ /* 0x000f220008000800 */
[----:B------:R-:W-:Y:S01]  /*2ce0*/  IMAD.MOV.U32 R11, RZ, RZ, 0x1 ;  /* 0x00000001ff0b7424 */ /* 0x000fe200078e00ff */
[----:B------:R-:W-:Y:S01]  /*2cf0*/  CS2R R8, SRZ ;  /* 0x0000000000087805 */ /* 0x000fe2000001ff00 */
[----:B------:R-:W-:Y:S01]  /*2d00*/  IMAD.MOV.U32 R10, RZ, RZ, RZ ;  /* 0x000000ffff0a7224 */ /* 0x000fe200078e00ff */
[----:B------:R-:W-:Y:S01]  /*2d10*/  UMOV UR18, URZ ;  /* 0x000000ff00127c82 */ /* 0x000fe20008000000 */
[----:B------:R-:W-:Y:S01]  /*2d20*/  UMOV UR17, URZ ;  /* 0x000000ff00117c82 */ /* 0x000fe20008000000 */
[----:B------:R-:W-:Y:S01]  /*2d30*/  UMOV UR20, 0x0 ;  /* 0x0000000000147882 */ /* 0x000fe20000000000 */
[----:B------:R-:W-:Y:S01]  /*2d40*/  UMOV UR21, 0x4200010 ;  /* 0x0420001000157882 */ /* 0x000fe20000000000 */
[----:B--2---:R-:W-:Y:S01]  /*2d50*/  ULEA UR6, UR6, UR4, 0x18 ;  /* 0x0000000406067291 */ /* 0x004fe2000f8ec0ff */
[----:B------:R-:W2:Y:S03]  /*2d60*/  LDCU UR4, c[0x0][0x38c] ;  /* 0x00007180ff0477ac */ /* 0x000ea60008000800 */
[----:B------:R-:W-:-:S02]  /*2d70*/  UIADD3 UR11, UPT, UPT, UR6, 0x4400, URZ ;  /* 0x00004400060b7890 */ /* 0x000fc4000fffe0ff */
[----:B----4-:R-:W-:-:S03]  /*2d80*/  UIADD3 UR7, UPT, UPT, UR7, 0x1f, URZ ;  /* 0x0000001f07077890 */ /* 0x010fc6000fffe0ff */
[----:B-1----:R-:W1:Y:S01]  /*2d90*/  LDS R0, [UR6+0x120] ;  /* 0x00012006ff007984 */ /* 0x002e620008000800 */
[----:B------:R-:W-:Y:S02]  /*2da0*/  UIADD3 UR12, UPT, UPT, UR6, 0x6400, URZ ;  /* 0x00006400060c7890 */ /* 0x000fe4000fffe0ff */
[----:B------:R-:W-:Y:S02]  /*2db0*/  USHF.R.S32.HI UR5, URZ, 0x1f, UR7 ;  /* 0x0000001fff057899 */ /* 0x000fe40008011407 */
[----:B------:R-:W-:Y:S02]  /*2dc0*/  USHF.R.U32.HI UR11, URZ, 0x4, UR11 ;  /* 0x00000004ff0b7899 */ /* 0x000fe4000801160b */
[----:B------:R-:W-:Y:S02]  /*2dd0*/  ULEA.HI UR5, UR5, UR7, URZ, 0x5 ;  /* 0x0000000705057291 */ /* 0x000fe4000f8f28ff */
[----:B------:R-:W-:Y:S02]  /*2de0*/  USHF.R.U32.HI UR12, URZ, 0x4, UR12 ;  /* 0x00000004ff0c7899 */ /* 0x000fe4000801160c */
[----:B------:R-:W-:-:S02]  /*2df0*/  USHF.R.S32.HI UR5, URZ, 0x5, UR5 ;  /* 0x00000005ff057899 */ /* 0x000fc40008011405 */
[----:B------:R-:W-:Y:S02]  /*2e00*/  ULOP3.LUT UR11, UR11, 0x3fff, URZ, 0xc0, !UPT ;  /* 0x00003fff0b0b7892 */ /* 0x000fe4000f8ec0ff */
[----:B------:R-:W-:Y:S02]  /*2e10*/  UISETP.LT.AND UP0, UPT, UR5, 0x1, UPT ;  /* 0x000000010500788c */ /* 0x000fe4000bf01270 */
[----:B------:R-:W-:Y:S02]  /*2e20*/  ULOP3.LUT UR12, UR12, 0x3fff, URZ, 0xc0, !UPT ;  /* 0x00003fff0c0c7892 */ /* 0x000fe4000f8ec0ff */
[----:B------:R-:W-:Y:S02]  /*2e30*/  USEL UR10, UR5, 0x1, !UP0 ;  /* 0x00000001050a7887 */ /* 0x000fe4000c000000 */
[----:B------:R-:W-:Y:S02]  /*2e40*/  ULOP3.LUT UR11, UR11, 0x10000, URZ, 0xfc, !UPT ;  /* 0x000100000b0b7892 */ /* 0x000fe4000f8efcff */
[----:B------:R-:W-:-:S02]  /*2e50*/  ULOP3.LUT UR12, UR12, 0x10000, URZ, 0xfc, !UPT ;  /* 0x000100000c0c7892 */ /* 0x000fc4000f8efcff */
[----:B------:R-:W-:Y:S02]  /*2e60*/  UIADD3 UR10, UPT, UPT, -UR10, URZ, URZ ;  /* 0x000000ff0a0a7290 */ /* 0x000fe4000fffe1ff */
[----:B--2---:R-:W-:Y:S01]  /*2e70*/  UISETP.GE.AND UP3, UPT, UR4, 0x1, UPT ;  /* 0x000000010400788c */ /* 0x004fe2000bf66270 */
[----:B-1----:R-:W-:-:S15]  /*2e80*/  R2UR UR19, R0 ;  /* 0x00000000001372ca */ /* 0x002fde00000e0000 */
.L_x_59:
[----:B------:R-:W-:Y:S02]  /*2e90*/  LEA R0, R10, UR6, 0x3 ;  /* 0x000000060a007c11 */ /* 0x000fe4000f8e18ff */
[----:B------:R-:W-:Y:S02]  /*2ea0*/  SHF.L.U32 R5, R9, 0x1f, RZ ;  /* 0x0000001f09057819 */ /* 0x000fe400000006ff */
[----:B------:R-:W-:Y:S01]  /*2eb0*/  PLOP3.LUT P0, PT, PT, PT, UP3, 0x80, 0x8 ;  /* 0x000000000008781c */ /* 0x000fe20003f0f038 */
[----:B------:R-:W-:Y:S01]  /*2ec0*/  VIADD R3, R0, 0x80 ;  /* 0x0000008000037836 */ /* 0x000fe20000000000 */
[----:B-1----:R-:W1:Y:S02]  /*2ed0*/  SYNCS.PHASECHK.TRANS64.TRYWAIT P1, [R0+URZ+0x70], R5 ;  /* 0x00007005000075a7 */ /* 0x002e6400080211ff */
[----:B-1--4-:R-:W-:Y:S09]  /*2ee0*/  @!P1 BRA `(.L_x_53) ;  /* 0x0000004400509947 */ /* 0x012ff20003800000 */
.L_x_120:
[----:B------:R-:W-:Y:S01]  /*2ef0*/  LEA R4, R10, UR6, 0x4 ;  /* 0x000000060a047c11 */ /* 0x000fe2000f8e20ff */
[----:B------:R-:W-:Y:S01]  /*2f00*/  @UP3 ULEA UR4, UR17, UR6, 0x3 ;  /* 0x0000000611043291 */ /* 0x000fe2000f8e18ff */
[----:B------:R-:W-:Y:S01]  /*2f10*/  PLOP3.LUT P2, PT, PT, PT, PT, 0x80, 0x8 ;  /* 0x000000000008781c */ /* 0x000fe20003f4f070 */
[----:B------:R-:W-:Y:S01]  /*2f20*/  ULEA UR9, UR18, UR6, 0x3 ;  /* 0x0000000612097291 */ /* 0x000fe2000f8e18ff */
[----:B------:R-:W-:Y:S02]  /*2f30*/  PRMT R3, RZ, 0x654, R3 ;  /* 0x00000654ff037816 */ /* 0x000fe40000000003 */
[----:B-1----:R-:W1:Y:S01]  /*2f40*/  LDS.128 R4, [R4+0x100] ;  /* 0x0001000004047984 */ /* 0x002e620000000c00 */
[----:B------:R-:W-:Y:S02]  /*2f50*/  @P0 SHF.L.U32 R2, R8, 0x1f, RZ ;  /* 0x0000001f08020819 */ /* 0x000fe400000006ff */
[----:B------:R-:W-:Y:S01]  /*2f60*/  SHF.L.U32 R0, R11, 0x1f, RZ ;  /* 0x0000001f0b007819 */ /* 0x000fe200000006ff */
[----:B------:R-:W-:Y:S01]  /*2f70*/  @!PT LDS RZ, [RZ] ;  /* 0x00000000fffff984 */ /* 0x000fe20000000800 */
[----:B------:R-:W-:Y:S01]  /*2f80*/  @!PT LDS RZ, [RZ] ;  /* 0x00000000fffff984 */ /* 0x000fe20000000800 */
[----:B------:R-:W-:Y:S01]  /*2f90*/  @!PT LDS RZ, [RZ] ;  /* 0x00000000fffff984 */ /* 0x000fe20000000800 */
[----:B------:R-:W-:Y:S01]  /*2fa0*/  @!PT LDS RZ, [RZ] ;  /* 0x00000000fffff984 */ /* 0x000fe20000000800 */
[----:B------:R2:W-:Y:S06]  /*2fb0*/  MEMBAR.ALL.CTA ;  /* 0x0000000000007992 */ /* 0x0005ec0000008000 */
[----:B--2---:R-:W2:Y:S02]  /*2fc0*/  FENCE.VIEW.ASYNC.S ;  /* 0x00000000000073c6 */ /* 0x004ea40000000000 */
[----:B--2---:R2:W-:Y:S01]  /*2fd0*/  SYNCS.ARRIVE.TRANS64.RED.A1T0 RZ, [R3+URZ], RZ ;  /* 0x000000ff03ff79a7 */ /* 0x0045e200081004ff */
[----:B------:R2:W4:Y:S01]  /*2fe0*/  @P0 SYNCS.PHASECHK.TRANS64.TRYWAIT P2, [UR4], R2 ;  /* 0x00000002ff0005a7 */ /* 0x0005220008041104 */
[----:B-1----:R-:W-:Y:S01]  /*2ff0*/  LOP3.LUT P1, RZ, R6, 0x1, RZ, 0xc0, !PT ;  /* 0x0000000106ff7812 */ /* 0x002fe2000782c0ff */
[----:B------:R-:W1:Y:S02]  /*3000*/  SYNCS.PHASECHK.TRANS64.TRYWAIT P0, [UR9+0xb0], R0 ;  /* 0x0000b000ff0075a7 */ /* 0x000e640008001109 */
[----:B-12-4-:R-:W-:Y:S10]  /*3010*/  @!P0 BRA `(.L_x_54) ;  /* 0x0000004400188947 */ /* 0x016ff40003800000 */
.L_x_122:
[----:B------:R-:W-:Y:S01]  /*3020*/  IADD3 R10, PT, PT, R10, 0x1, RZ ;  /* 0x000000010a0a7810 */ /* 0x000fe20007ffe0ff */
[----:B------:R-:W-:Y:S06]  /*3030*/  BRA.U !UP3, `(.L_x_55) ;  /* 0x000000010ba07547 */ /* 0x000fec000b800000 */
[----:B------:R-:W-:Y:S02]  /*3040*/  ULEA.HI UR8, UR18, UR18, URZ, 0x1 ;  /* 0x0000001212087291 */ /* 0x000fe4000f8f08ff */
[----:B------:R-:W-:Y:S02]  /*3050*/  UPLOP3.LUT UP4, UPT, UPT, UPT, UPT, 0x40, 0x4 ;  /* 0x000000000004789c */ /* 0x000fe40003f8e870 */
[----:B------:R-:W-:Y:S02]  /*3060*/  USHF.L.U32 UR4, UR8, 0x6, URZ ;  /* 0x0000000608047899 */ /* 0x000fe400080006ff */
[----:B------:R-:W-:Y:S02]  /*3070*/  ULOP3.LUT UR8, UR8, 0xffe, URZ, 0xc0, !UPT ;  /* 0x00000ffe08087892 */ /* 0x000fe4000f8ec0ff */
[----:B------:R-:W-:Y:S02]  /*3080*/  ULOP3.LUT UR4, UR4, 0xffffff80, URZ, 0xc0, !UPT ;  /* 0xffffff8004047892 */ /* 0x000fe4000f8ec0ff */
[----:B------:R-:W-:-:S02]  /*3090*/  UIADD3 UR8, UPT, UPT, -UR8, UR18, URZ ;  /* 0x0000001208087290 */ /* 0x000fc4000fffe1ff */
[----:B------:R-:W-:Y:S01]  /*30a0*/  UIADD3 UR4, UPT, UPT, UR19, UR4, URZ ;  /* 0x0000000413047290 */ /* 0x000fe2000fffe0ff */
[----:B------:R-:W-:Y:S01]  /*30b0*/  UMOV UR16, UR10 ;  /* 0x0000000a00107c82 */ /* 0x000fe20008000000 */
[----:B------:R-:W-:Y:S02]  /*30c0*/  UMOV UR15, UR5 ;  /* 0x00000005000f7c82 */ /* 0x000fe40008000000 */
[----:B------:R-:W-:Y:S01]  /*30d0*/  ULEA UR8, UR8, UR4, 0x14 ;  /* 0x0000000408087291 */ /* 0x000fe2000f8ea0ff */
[----:B------:R-:W-:-:S11]  /*30e0*/  UMOV UR14, UR17 ;  /* 0x00000011000e7c82 */ /* 0x000fd60008000000 */
.L_x_58:
[----:B------:R-:W-:Y:S02]  /*30f0*/  UIADD3 UR16, UPT, UPT, UR16, 0x1, URZ ;  /* 0x0000000110107890 */ /* 0x000fe4000fffe0ff */
[----:B--2---:R-:W-:Y:S02]  /*3100*/  ULEA UR7, UR14, UR6, 0x3 ;  /* 0x000000060e077291 */ /* 0x004fe4000f8e18ff */
[----:B------:R-:W-:Y:S01]  /*3110*/  UISETP.NE.AND UP0, UPT, UR16, URZ, UPT ;  /* 0x000000ff1000728c */ /* 0x000fe2000bf05270 */
[----:B----4-:R-:W-:Y:S10]  /*3120*/  @P2 BRA `(.L_x_56) ;  /* 0x00000000000c2947 */ /* 0x010ff40003800000 */
[----:B-1----:R-:W-:Y:S04]  /*3130*/  SHF.L.U32 R3, R8, 0x1f, RZ ;  /* 0x0000001f08037819 */ /* 0x002fe800000006ff */
[----:B------:R-:W1:Y:S02]  /*3140*/  SYNCS.PHASECHK.TRANS64.TRYWAIT P0, [UR7], R3 ;  /* 0x00000003ff0075a7 */ /* 0x000e640008001107 */
[----:B-1----:R-:W-:Y:S05]  /*3150*/  @!P0 BRA `(.L_x_57) ;  /* 0x0000004000e08947 */ /* 0x002fea0003800000 */
.L_x_56:
[----:B------:R-:W-:Y:S01]  /*3160*/  UISETP.NE.AND UP1, UPT, UR15, 0x1, UPT ;  /* 0x000000010f00788c */ /* 0x000fe2000bf25270 */
[----:B------:R-:W-:Y:S01]  /*3170*/  PLOP3.LUT P2, PT, PT, PT, PT, 0x80, 0x8 ;  /* 0x000000000008781c */ /* 0x000fe20003f4f070 */
[----:B------:R-:W-:Y:S02]  /*3180*/  UIADD3 UR17, UPT, UPT, UR14, 0x1, URZ ;  /* 0x000000010e117890 */ /* 0x000fe4000fffe0ff */
[----:B------:R-:W-:Y:S02]  /*3190*/  ULEA UR22, UR14, UR12, 0x8 ;  /* 0x0000000c0e167291 */ /* 0x000fe4000f8e40ff */
[----:B------:R-:W-:Y:S01]  /*31a0*/  UISETP.NE.AND UP2, UPT, UR17, 0x4, UPT ;  /* 0x000000041100788c */ /* 0x000fe2000bf45270 */
[----:B------:R-:W-:Y:S01]  /*31b0*/  PLOP3.LUT P0, PT, PT, PT, UP1, 0x80, 0x8 ;  /* 0x000000000008781c */ /* 0x000fe20003f0f018 */
[----:B------:R-:W-:Y:S02]  /*31c0*/  ULEA UR24, UR14, UR11, 0x7 ;  /* 0x0000000b0e187291 */ /* 0x000fe4000f8e38ff */
[----:B------:R-:W-:Y:S02]  /*31d0*/  USEL UR13, URZ, 0x1, UP2 ;  /* 0x00000001ff0d7887 */ /* 0x000fe40009000000 */
[----:B------:R-:W-:Y:S02]  /*31e0*/  USEL UR17, UR17, URZ, UP2 ;  /* 0x000000ff11117287 */ /* 0x000fe40009000000 */
[----:B------:R-:W-:Y:S02]  /*31f0*/  UIADD3 UR7, UPT, UPT, UR7, 0x20, URZ ;  /* 0x0000002007077890 */ /* 0x000fe4000fffe0ff */
[----:B------:R-:W-:Y:S01]  /*3200*/  @UP1 ULEA UR4, UR17, UR6, 0x3 ;  /* 0x0000000611041291 */ /* 0x000fe2000f8e18ff */
[----:B------:R-:W-:Y:S01]  /*3210*/  LOP3.LUT R8, R8, UR13, RZ, 0x3c, !PT ;  /* 0x0000000d08087c12 */ /* 0x000fe2000f8e3cff */
[----:B------:R-:W-:Y:S01]  /*3220*/  UMOV UR23, 0xc0004010 ;  /* 0xc000401000177882 */ /* 0x000fe20000000000 */
[----:B------:R-:W-:Y:S01]  /*3230*/  UMOV UR25, 0xc0004010 ;  /* 0xc000401000197882 */ /* 0x000fe20000000000 */
[----:B------:R-:W-:Y:S01]  /*3240*/  UIADD3 UR15, UPT, UPT, UR15, -0x1, URZ ;  /* 0xffffffff0f0f7890 */ /* 0x000fe2000fffe0ff */
[----:B-1----:R-:W-:Y:S01]  /*3250*/  @P0 SHF.L.U32 R0, R8, 0x1f, RZ ;  /* 0x0000001f08000819 */ /* 0x002fe200000006ff */
[----:B------:R-:W-:Y:S03]  /*3260*/  UMOV UR14, UR17 ;  /* 0x00000011000e7c82 */ /* 0x000fe60008000000 */
[----:B------:R2:W4:Y:S01]  /*3270*/  @P0 SYNCS.PHASECHK.TRANS64.TRYWAIT P2, [UR4], R0 ;  /* 0x00000000ff0005a7 */ /* 0x0005220008041104 */
[----:B------:R2:W-:Y:S01]  /*3280*/  UTCQMMA gdesc[UR24], gdesc[UR22], tmem[UR8], tmem[UR20], idesc[UR21], UP4 ;  /* 0x00ff1416180075ea */ /* 0x0005e2000a000308 */
[----:B------:R-:W-:Y:S01]  /*3290*/  UPLOP3.LUT UP4, UPT, UPT, UPT, UPT, 0x80, 0x8 ;  /* 0x000000000008789c */ /* 0x000fe20003f8f070 */
[----:B------:R2:W-:Y:S01]  /*32a0*/  UTCBAR [UR7], URZ ;  /* 0x000000ff070073e9 */ /* 0x0005e200080000ff */
[----:B------:R-:W-:Y:S09]  /*32b0*/  BRA.U UP0, `(.L_x_58) ;  /* 0xfffffffd008c7547 */ /* 0x000ff2000b83ffff */
.L_x_55:
[----:B------:R-:W-:Y:S01]  /*32c0*/  UIADD3 UR18, UPT, UPT, UR18, 0x1, URZ ;  /* 0x0000000112127890 */ /* 0x000fe2000fffe0ff */
[C---:B------:R-:W-:Y:S01]  /*32d0*/  ISETP.NE.AND P0, PT, R10.reuse, 0x2, PT ;  /* 0x000000020a00780c */ /* 0x040fe20003f05270 */
[----:B------:R-:W-:Y:S02]  /*32e0*/  UIADD3 UR9, UPT, UPT, UR9, 0x90, URZ ;  /* 0x0000009009097890 */ /* 0x000fe4000fffe0ff */
[----:B------:R-:W-:Y:S01]  /*32f0*/  UISETP.NE.AND UP0, UPT, UR18, 0x4, UPT ;  /* 0x000000041200788c */ /* 0x000fe2000bf05270 */
[----:B-12---:R-:W-:Y:S02]  /*3300*/  SEL R0, RZ, 0x1, P0 ;  /* 0x00000001ff007807 */ /* 0x006fe40000000000 */
[----:B------:R-:W-:Y:S01]  /*3310*/  SEL R10, R10, RZ, P0 ;  /* 0x000000ff0a0a7207 */ /* 0x000fe20000000000 */
[----:B------:R-:W-:Y:S01]  /*3320*/  USEL UR4, URZ, 0x1, UP0 ;  /* 0x00000001ff047887 */ /* 0x000fe20008000000 */
[----:B------:R-:W-:Y:S01]  /*3330*/  LOP3.LUT R9, R9, R0, RZ, 0x3c, !PT ;  /* 0x0000000009097212 */ /* 0x000fe200078e3cff */
[----:B------:R-:W-:Y:S01]  /*3340*/  USEL UR18, UR18, URZ, UP0 ;  /* 0x000000ff12127287 */ /* 0x000fe20008000000 */
[----:B------:R1:W-:Y:S03]  /*3350*/  UTCBAR [UR9], URZ ;  /* 0x000000ff090073e9 */ /* 0x0003e600080000ff */
[----:B------:R-:W-:Y:S01]  /*3360*/  LOP3.LUT R11, R11, UR4, RZ, 0x3c, !PT ;  /* 0x000000040b0b7c12 */ /* 0x000fe2000f8e3cff */
[----:B------:R-:W-:Y:S07]  /*3370*/  @P1 BRA `(.L_x_59) ;  /* 0xfffffff800c41947 */ /* 0x000fee000383ffff */
[----:B------:R-:W2:Y:S01]  /*3380*/  S2UR UR4, SR_CgaCtaId ;  /* 0x00000000000479c3 */ /* 0x000ea20000008800 */
[----:B------:R-:W-:Y:S01]  /*3390*/  ELECT P0, URZ, PT ;  /* 0x0000000000ff782f */ /* 0x000fe20003800000 */
[----:B------:R-:W-:Y:S01]  /*33a0*/  IMAD.MOV.U32 R0, RZ, RZ, 0x1 ;  /* 0x00000001ff007424 */ /* 0x000fe200078e00ff */
[----:B------:R-:W-:Y:S01]  /*33b0*/  UIADD3 UR6, UPT, UPT, UR6, 0xb0, URZ ;  /* 0x000000b006067890 */ /* 0x000fe2000fffe0ff */
[----:B------:R-:W-:Y:S01]  /*33c0*/  SHF.L.U32 R3, R11, 0x1f, RZ ;  /* 0x0000001f0b037819 */ /* 0x000fe200000006ff */
[----:B------:R-:W-:-:S03]  /*33d0*/  UMOV UR5, 0x40 ;  /* 0x0000004000057882 */ /* 0x000fc60000000000 */
[----:B------:R-:W-:Y:S01]  /*33e0*/  UVIRTCOUNT.DEALLOC.SMPOOL 0x80 ;  /* 0x000000800000784c */ /* 0x000fe20000000000 */
[----:B--2---:R-:W-:Y:S02]  /*33f0*/  ULEA UR4, UR4, UR5, 0x18 ;  /* 0x0000000504047291 */ /* 0x004fe4000f8ec0ff */
[----:B------:R-:W-:-:S07]  /*3400*/  ULEA UR5, UR18, UR6, 0x3 ;  /* 0x0000000612057291 */ /* 0x000fce000f8e18ff */
[----:B------:R2:W-:Y:S02]  /*3410*/  @P0 STS.U8 [UR4+0x1c], R0 ;  /* 0x00001c00ff000988 */ /* 0x0005e40008000004 */
[----:B------:R-:W3:Y:S02]  /*3420*/  SYNCS.PHASECHK.TRANS64.TRYWAIT P0, [UR5], R3 ;  /* 0x00000003ff0075a7 */ /* 0x000ee40008001105 */
[----:B--23--:R-:W-:Y:S05]  /*3430*/  @!P0 BRA `(.L_x_60) ;  /* 0x0000004000408947 */ /* 0x00cfea0003800000 */
.L_x_125:
[----:B------:R-:W-:-:S04]  /*3440*/  UIADD3 UR7, UPT, UPT, UR18, 0x1, URZ ;  /* 0x0000000112077890 */ /* 0x000fc8000fffe0ff */
[----:B------:R-:W-:-:S04]  /*3450*/  UISETP.NE.AND UP0, UPT, UR7, 0x4, UPT ;  /* 0x000000040700788c */ /* 0x000fc8000bf05270 */
[----:B------:R-:W-:Y:S02]  /*3460*/  USEL UR8, URZ, 0x1, UP0 ;  /* 0x00000001ff087887 */ /* 0x000fe40008000000 */
[----:B------:R-:W-:-:S04]  /*3470*/  USEL UR7, UR7, URZ, UP0 ;  /* 0x000000ff07077287 */ /* 0x000fc80008000000 */
[----:B------:R-:W-:Y:S01]  /*3480*/  ULEA UR5, UR7, UR6, 0x3 ;  /* 0x0000000607057291 */ /* 0x000fe2000f8e18ff */
[----:B------:R-:W-:-:S04]  /*3490*/  LOP3.LUT R2, R11, UR8, RZ, 0x3c, !PT ;  /* 0x000000080b027c12 */ /* 0x000fc8000f8e3cff */
[----:B--2---:R-:W-:-:S04]  /*34a0*/  SHF.L.U32 R3, R2, 0x1f, RZ ;  /* 0x0000001f02037819 */ /* 0x004fc800000006ff */
[----:B------:R-:W2:Y:S02]  /*34b0*/  SYNCS.PHASECHK.TRANS64.TRYWAIT P0, [UR5], R3 ;  /* 0x00000003ff0075a7 */ /* 0x000ea40008001105 */
[----:B--2---:R-:W-:Y:S05]  /*34c0*/  @!P0 BRA `(.L_x_61) ;  /* 0x0000004000348947 */ /* 0x004fea0003800000 */
.L_x_127:
        /* <DEDUP_REMOVED lines=9> */
.L_x_129:
[----:B------:R-:W-:-:S04]  /*3560*/  UIADD3 UR7, UPT, UPT, UR7, 0x1, URZ ;  /* 0x0000000107077890 */ /* 0x000fc8000fffe0ff */
[----:B------:R-:W-:-:S04]  /*3570*/  UISETP.NE.AND UP0, UPT, UR7, 0x4, UPT ;  /* 0x000000040700788c */ /* 0x000fc8000bf05270 */
[----:B------:R-:W-:Y:S02]  /*3580*/  USEL UR5, URZ, 0x1, UP0 ;  /* 0x00000001ff057887 */ /* 0x000fe40008000000 */
[----:B------:R-:W-:-:S04]  /*3590*/  USEL UR7, UR7, URZ, UP0 ;  /* 0x000000ff07077287 */ /* 0x000fc80008000000 */
[----:B------:R-:W-:Y:S01]  /*35a0*/  ULEA UR7, UR7, UR6, 0x3 ;  /* 0x0000000607077291 */ /* 0x000fe2000f8e18ff */
[----:B--2---:R-:W-:-:S04]  /*35b0*/  LOP3.LUT R3, R2, UR5, RZ, 0x3c, !PT ;  /* 0x0000000502037c12 */ /* 0x004fc8000f8e3cff */
[----:B------:R-:W-:-:S04]  /*35c0*/  SHF.L.U32 R3, R3, 0x1f, RZ ;  /* 0x0000001f03037819 */ /* 0x000fc800000006ff */
[----:B------:R-:W2:Y:S02]  /*35d0*/  SYNCS.PHASECHK.TRANS64.TRYWAIT P0, [UR7], R3 ;  /* 0x00000003ff0075a7 */ /* 0x000ea40008001107 */
[----:B--2---:R-:W-:Y:S05]  /*35e0*/  @!P0 BRA `(.L_x_63) ;  /* 0x00000040001c8947 */ /* 0x004fea0003800000 */
.L_x_131:
[----:B------:R-:W-:Y:S01]  /*35f0*/  NOP ;  /* 0x0000000000007918 */ /* 0x000fe20000000000 */
[----:B--2---:R-:W2:Y:S01]  /*3600*/  LDS R0, [UR4+0x14] ;  /* 0x00001404ff007984 */ /* 0x004ea20008000800 */
[----:B------:R-:W-:Y:S01]  /*3610*/  ULOP3.LUT UR6, UR19, 0xffff, URZ, 0xc0, !UPT ;  /* 0x0000ffff13067892 */ /* 0x000fe2000f8ec0ff */
[----:B------:R-:W-:Y:S01]  /*3620*/  UMOV UR8, 0xffff ;  /* 0x0000ffff00087882 */ /* 0x000fe20000000000 */
[----:B------:R-:W-:Y:S02]  /*3630*/  UMOV UR5, 0x1 ;  /* 0x0000000100057882 */ /* 0x000fe40000000000 */
[----:B------:R-:W-:-:S04]  /*3640*/  USHF.R.U32.HI UR6, URZ, 0x5, UR6 ;  /* 0x00000005ff067899 */ /* 0x000fc80008011606 */
[----:B------:R-:W-:Y:S02]  /*3650*/  USHF.L.U32 UR8, UR8, UR6, URZ ;  /* 0x0000000608087299 */ /* 0x000fe400080006ff */
[----:B------:R-:W-:-:S04]  /*3660*/  USHF.L.U32 UR5, UR5, UR6, URZ ;  /* 0x0000000605057299 */ /* 0x000fc800080006ff */
[----:B--2---:R-:W-:-:S04]  /*3670*/  LOP3.LUT R0, R0, UR8, RZ, 0xc0, !PT ;  /* 0x0000000800007c12 */ /* 0x004fc8000f8ec0ff */
[----:B------:R-:W-:-:S13]  /*3680*/  ISETP.NE.AND P0, PT, R0, UR8, PT ;  /* 0x0000000800007c0c */ /* 0x000fda000bf05270 */
[----:B------:R-:W-:Y:S05]  /*3690*/  @P0 BRA `(.L_x_64) ;  /* 0x0000000000580947 */ /* 0x000fea0003800000 */
[----:B------:R-:W2:Y:S02]  /*36a0*/  LDS R0, [UR4+0x18] ;  /* 0x00001804ff007984 */ /* 0x000ea40008000800 */
[----:B--2---:R-:W-:-:S04]  /*36b0*/  LOP3.LUT R0, R0, UR5, RZ, 0xc0, !PT ;  /* 0x0000000500007c12 */ /* 0x004fc8000f8ec0ff */
[----:B------:R-:W-:-:S13]  /*36c0*/  ISETP.NE.AND P0, PT, R0, UR5, PT ;  /* 0x0000000500007c0c */ /* 0x000fda000bf05270 */
[----:B------:R-:W-:Y:S05]  /*36d0*/  @P0 BRA `(.L_x_65) ;  /* 0x00000000003c0947 */ /* 0x000fea0003800000 */
[----:B------:R-:W2:Y:S01]  /*36e0*/  S2R R2, SR_LANEID ;  /* 0x0000000000027919 */ /* 0x000ea20000000000 */
[----:B------:R-:W-:Y:S01]  /*36f0*/  ULOP3.LUT UR8, URZ, UR8, URZ, 0x33, !UPT ;  /* 0x00000008ff087292 */ /* 0x000fe2000f8e33ff */
[----:B------:R-:W-:Y:S01]  /*3700*/  LOP3.LUT R4, RZ, UR5, RZ, 0x33, !PT ;  /* 0x00000005ff047c12 */ /* 0x000fe2000f8e33ff */
[----:B------:R-:W-:Y:S02]  /*3710*/  VOTEU.ANY UR7, UPT, PT ;  /* 0x0000000000077886 */ /* 0x000fe400038e0100 */
[----:B------:R-:W-:Y:S01]  /*3720*/  UFLO.U32 UR7, UR7 ;  /* 0x00000007000772bd */ /* 0x000fe200080e0000 */
[----:B------:R-:W3:Y:S01]  /*3730*/  REDUX UR5, R4 ;  /* 0x00000000040573c4 */ /* 0x000ee20000000000 */
[----:B------:R-:W-:-:S06]  /*3740*/  IMAD.U32 R0, RZ, RZ, UR8 ;  /* 0x00000008ff007e24 */ /* 0x000fcc000f8e00ff */
[----:B------:R1:W-:Y:S01]  /*3750*/  UTCATOMSWS.AND URZ, UR8 ;  /* 0x0000000800ff79e3 */ /* 0x0003e20008000000 */
[----:B------:R-:W4:Y:S01]  /*3760*/  REDUX UR6, R0 ;  /* 0x00000000000673c4 */ /* 0x000f220000000000 */
[----:B--2---:R-:W-:Y:S01]  /*3770*/  ISETP.EQ.U32.AND P0, PT, R2, UR7, PT ;  /* 0x0000000702007c0c */ /* 0x004fe2000bf02070 */
[----:B---3--:R-:W-:Y:S01]  /*3780*/  IMAD.U32 R2, RZ, RZ, UR5 ;  /* 0x00000005ff027e24 */ /* 0x008fe2000f8e00ff */
[----:B----4-:R-:W-:-:S11]  /*3790*/  MOV R3, UR6 ;  /* 0x0000000600037c02 */ /* 0x010fd60008000f00 */
[----:B------:R1:W-:Y:S04]  /*37a0*/  @P0 ATOMS.AND RZ, [UR4+0x14], R3 ;  /* 0x00001403ffff098c */ /* 0x0003e8000a800004 */
[----:B------:R1:W-:Y:S01]  /*37b0*/  @P0 ATOMS.AND RZ, [UR4+0x18], R2 ;  /* 0x00001802ffff098c */ /* 0x0003e2000a800004 */
[----:B------:R-:W-:Y:S05]  /*37c0*/  BRA `(.L_x_66) ;  /* 0x0000000000147947 */ /* 0x000fea0003800000 */
.L_x_65:
[----:B------:R-:W-:Y:S02]  /*37d0*/  MOV R2, 0x37f0 ;  /* 0x000037f000027802 */ /* 0x000fe40000000f00 */
[----:B-1--45:R-:W-:Y:S05]  /*37e0*/  CALL.REL.NOINC `($__internal_0_$__cuda_sm10x_tcgen05_guardrail_trap_col_being_dealloced_not_returned_by_alloc) ;  /* 0x0000004000787944 */ /* 0x032fea0003c00000 */
[----:B------:R-:W-:Y:S05]  /*37f0*/  BRA `(.L_x_66) ;  /* 0x0000000000087947 */ /* 0x000fea0003800000 */
.L_x_64:
[----:B------:R-:W-:Y:S02]  /*3800*/  MOV R2, 0x3820 ;  /* 0x0000382000027802 */ /* 0x000fe40000000f00 */
[----:B-1--45:R-:W-:Y:S05]  /*3810*/  CALL.REL.NOINC `($__internal_2_$__cuda_sm10x_tcgen05_guardrail_trap_unallocated_columns_being_dealloced) ;  /* 0x0000004000847944 */ /* 0x032fea0003c00000 */
.L_x_66:
[----:B------:R-:W-:Y:S01]  /*3820*/  NOP ;  /* 0x0000000000007918 */ /* 0x000fe20000000000 */
[----:B-1----:R-:W-:Y:S05]  /*3830*/  EXIT ;  /* 0x000000000000794d */ /* 0x002fea0003800000 */
.L_x_48:
[----:B------:R-:W-:-:S09]  /*3840*/  UISETP.NE.OR UP2, UPT, UR8, 0x3, !UP2 ;  /* 0x000000030800788c */ /* 0x000fd2000d745670 */
[----:B------:R-:W-:Y:S05]  /*3850*/  BRA.U UP2, `(.L_x_67) ;  /* 0x0000000d02407547 */ /* 0x000fea000b800000 */
[----:B------:R-:W1:Y:S01]  /*3860*/  LDC R0, c[0x0][0xb30] ;  /* 0x0002cc00ff007b82 */ /* 0x000e620000000800 */
[----:B------:R-:W2:Y:S01]  /*3870*/  LDCU.64 UR8, c[0x0][0x888] ;  /* 0x00011100ff0877ac */ /* 0x000ea20008000a00 */
[----:B------:R-:W-:Y:S02]  /*3880*/  HFMA2 R29, -RZ, RZ, 0, 0 ;  /* 0x00000000ff1d7431 */ /* 0x000fe400000001ff */
[----:B------:R-:W-:Y:S01]  /*3890*/  IMAD.MOV.U32 R31, RZ, RZ, 0x1 ;  /* 0x00000001ff1f7424 */ /* 0x000fe200078e00ff */
[----:B------:R-:W-:Y:S01]  /*38a0*/  MOV R23, 0x1000 ;  /* 0x0000100000177802 */ /* 0x000fe20000000f00 */
[----:B------:R-:W4:Y:S01]  /*38b0*/  LDCU.64 UR4, c[0x0][0x890] ;  /* 0x00011200ff0477ac */ /* 0x000f220008000a00 */
[----:B------:R-:W-:Y:S01]  /*38c0*/  IMAD.MOV.U32 R30, RZ, RZ, RZ ;  /* 0x000000ffff1e7224 */ /* 0x000fe200078e00ff */
[----:B------:R-:W3:Y:S01]  /*38d0*/  LDC R19, c[0x0][0x370] ;  /* 0x0000dc00ff137b82 */ /* 0x000ee20000000800 */
[----:B------:R-:W-:Y:S01]  /*38e0*/  UMOV UR7, 0x400 ;  /* 0x0000040000077882 */ /* 0x000fe20000000000 */
[----:B------:R-:W-:-:S02]  /*38f0*/  UPLOP3.LUT UP1, UPT, UPT, UPT, UPT, 0x40, 0x4 ;  /* 0x000000000004789c */ /* 0x000fc40003f2e870 */
[----:B------:R-:W-:-:S04]  /*3900*/  ULEA UR7, UR37, UR7, 0x18 ;  /* 0x0000000725077291 */ /* 0x000fc8000f8ec0ff */
[----:B------:R-:W3:Y:S01]  /*3910*/  LDC R2, c[0x0][0xb0c] ;  /* 0x0002c300ff027b82 */ /* 0x000ee20000000800 */
[----:B------:R-:W-:Y:S02]  /*3920*/  UIADD3 UR13, UPT, UPT, UR7, 0x48, URZ ;  /* 0x00000048070d7890 */ /* 0x000fe4000fffe0ff */
[----:B--2---:R-:W-:Y:S02]  /*3930*/  UISETP.NE.U32.AND UP2, UPT, UR8, URZ, UPT ;  /* 0x000000ff0800728c */ /* 0x004fe4000bf45070 */
[----:B------:R-:W-:Y:S02]  /*3940*/  UIADD3 UR17, UPT, UPT, UR7, 0x40, URZ ;  /* 0x0000004007117890 */ /* 0x000fe4000fffe0ff */
[----:B----4-:R-:W-:Y:S01]  /*3950*/  UISETP.NE.U32.AND UP3, UPT, UR4, URZ, UPT ;  /* 0x000000ff0400728c */ /* 0x010fe2000bf65070 */
[----:B------:R-:W2:Y:S01]  /*3960*/  LDC R18, c[0x0][0xb20] ;  /* 0x0002c800ff127b82 */ /* 0x000ea20000000800 */
[----:B-1----:R-:W-:Y:S01]  /*3970*/  ISETP.NE.AND P1, PT, R0, 0x1, PT ;  /* 0x000000010000780c */ /* 0x002fe20003f25270 */
[----:B------:R-:W-:-:S02]  /*3980*/  UISETP.NE.AND.EX UP2, UPT, UR9, URZ, UPT, UP2 ;  /* 0x000000ff0900728c */ /* 0x000fc4000bf45320 */
[----:B------:R-:W-:Y:S02]  /*3990*/  UPRMT UR13, UR37, 0x654, UR13 ;  /* 0x00000654250d7896 */ /* 0x000fe4000800000d */
[----:B------:R-:W-:Y:S02]  /*39a0*/  UISETP.NE.AND.EX UP3, UPT, UR5, URZ, UPT, UP3 ;  /* 0x000000ff0500728c */ /* 0x000fe4000bf65330 */
[----:B------:R-:W1:Y:S08]  /*39b0*/  LDC.64 R32, c[0x0][0x348] ;  /* 0x0000d200ff207b82 */ /* 0x000e700000000a00 */
[----:B------:R-:W4:Y:S08]  /*39c0*/  LDC.64 R16, c[0x0][0xb10] ;  /* 0x0002c400ff107b82 */ /* 0x000f300000000a00 */
[----:B------:R-:W1:Y:S08]  /*39d0*/  LDC.64 R6, c[0x0][0xb18] ;  /* 0x0002c600ff067b82 */ /* 0x000e700000000a00 */
[----:B------:R-:W1:Y:S08]  /*39e0*/  LDC.64 R4, c[0x0][0xb28] ;  /* 0x0002ca00ff047b82 */ /* 0x000e700000000a00 */
[----:B--23--:R-:W1:Y:S02]  /*39f0*/  LDC R22, c[0x0][0x374] ;  /* 0x0000dd00ff167b82 */ /* 0x00ce640000000800 */
.L_x_76:
[C---:B------:R-:W-:Y:S02]  /*3a00*/  LEA R0, R30.reuse, UR7, 0x3 ;  /* 0x000000071e007c11 */ /* 0x040fe4000f8e18ff */
[----:B------:R-:W-:Y:S02]  /*3a10*/  SHF.L.U32 R3, R29, 0x1f, RZ ;  /* 0x0000001f1d037819 */ /* 0x000fe400000006ff */
[----:B------:R-:W-:Y:S02]  /*3a20*/  LEA R24, R30, UR7, 0x4 ;  /* 0x000000071e187c11 */ /* 0x000fe4000f8e20ff */
[----:B--2---:R-:W2:Y:S02]  /*3a30*/  SYNCS.PHASECHK.TRANS64.TRYWAIT P0, [R0+URZ+0x70], R3 ;  /* 0x00007003000075a7 */ /* 0x004ea400080011ff */
[----:B--2---:R-:W-:Y:S05]  /*3a40*/  @!P0 BRA `(.L_x_68) ;  /* 0x0000003c001c8947 */ /* 0x004fea0003800000 */
.L_x_132:
[----:B------:R-:W-:Y:S01]  /*3a50*/  ISETP.GE.AND P0, PT, R40, 0x1, PT ;  /* 0x000000012800780c */ /* 0x000fe20003f06270 */
[----:B------:R-:W3:Y:S01]  /*3a60*/  LDS.128 R24, [R24+0x100] ;  /* 0x0001000018187984 */ /* 0x000ee20000000c00 */
[----:B--2---:R-:W-:Y:S01]  /*3a70*/  VIADD R0, R0, 0x80 ;  /* 0x0000008000007836 */ /* 0x004fe20000000000 */
[----:B------:R-:W-:Y:S01]  /*3a80*/  @!PT LDS RZ, [RZ] ;  /* 0x00000000fffff984 */ /* 0x000fe20000000800 */
[----:B------:R-:W-:Y:S01]  /*3a90*/  @!PT LDS RZ, [RZ] ;  /* 0x00000000fffff984 */ /* 0x000fe20000000800 */
[----:B------:R-:W-:Y:S01]  /*3aa0*/  @!PT LDS RZ, [RZ] ;  /* 0x00000000fffff984 */ /* 0x000fe20000000800 */
[----:B------:R-:W-:Y:S01]  /*3ab0*/  @!PT LDS RZ, [RZ] ;  /* 0x00000000fffff984 */ /* 0x000fe20000000800 */
[----:B------:R2:W-:Y:S06]  /*3ac0*/  MEMBAR.ALL.CTA ;  /* 0x0000000000007992 */ /* 0x0005ec0000008000 */
[----:B--2---:R-:W2:Y:S01]  /*3ad0*/  FENCE.VIEW.ASYNC.S ;  /* 0x00000000000073c6 */ /* 0x004ea20000000000 */
[----:B------:R-:W-:Y:S04]  /*3ae0*/  PRMT R0, RZ, 0x654, R0 ;  /* 0x00000654ff007816 */ /* 0x000fe80000000000 */
[----:B--2---:R2:W-:Y:S01]  /*3af0*/  SYNCS.ARRIVE.TRANS64.RED.A1T0 RZ, [R0+URZ], RZ ;  /* 0x000000ff00ff79a7 */ /* 0x0045e200081004ff */
[----:B---3--:R-:W-:Y:S11]  /*3b00*/  LOP3.LUT P3, RZ, R26, 0x1, RZ, 0xc0, !PT ;  /* 0x000000011aff7812 */ /* 0x008ff6000786c0ff */
[----:B------:R-:W-:Y:S02]  /*3b10*/  @!UPT UIADD3 URZ, UPT, UPT, URZ, URZ, URZ ;  /* 0x000000fffffff290 */ /* 0x000fe4000fffe0ff */
[----:B------:R-:W-:Y:S02]  /*3b20*/  @P3 MOV R13, R24 ;  /* 0x00000018000d3202 */ /* 0x000fe40000000f00 */
[----:B------:R-:W-:Y:S01]  /*3b30*/  @P3 LOP3.LUT R8, R25, 0xffff, RZ, 0xc0, !PT ;  /* 0x0000ffff19083812 */ /* 0x000fe200078ec0ff */
[----:B--2---:R-:W-:Y:S06]  /*3b40*/  @!P0 BRA `(.L_x_69) ;  /* 0x0000000000a48947 */ /* 0x004fec0003800000 */
[----:B-1----:R-:W-:Y:S01]  /*3b50*/  IMAD.HI.U32 R35, R22, R7, RZ ;  /* 0x0000000716237227 */ /* 0x002fe200078e00ff */
[----:B------:R-:W-:Y:S02]  /*3b60*/  ISETP.NE.AND P0, PT, R6, 0x1, PT ;  /* 0x000000010600780c */ /* 0x000fe40003f05270 */
[----:B------:R-:W-:Y:S01]  /*3b70*/  ISETP.NE.AND P2, PT, R40, 0x1, PT ;  /* 0x000000012800780c */ /* 0x000fe20003f45270 */
[----:B----4-:R-:W-:Y:S01]  /*3b80*/  IMAD.HI.U32 R34, R19, R16, RZ ;  /* 0x0000001013227227 */ /* 0x010fe200078e00ff */
[----:B------:R-:W-:Y:S02]  /*3b90*/  SHF.R.U32.HI R35, RZ, R18, R35 ;  /* 0x00000012ff237219 */ /* 0x000fe40000011623 */
[----:B------:R-:W-:Y:S01]  /*3ba0*/  ISETP.NE.AND P4, PT, R2, 0x1, PT ;  /* 0x000000010200780c */ /* 0x000fe20003f85270 */
[----:B------:R-:W-:Y:S01]  /*3bb0*/  IMAD.HI.U32 R36, R13, R16, RZ ;  /* 0x000000100d247227 */ /* 0x000fe200078e00ff */
[----:B------:R-:W-:Y:S02]  /*3bc0*/  SHF.R.U32.HI R34, RZ, R17, R34 ;  /* 0x00000011ff227219 */ /* 0x000fe40000011622 */
[----:B------:R-:W-:Y:S01]  /*3bd0*/  SEL R3, R22, R35, !P0 ;  /* 0x0000002316037207 */ /* 0x000fe20004000000 */
[C---:B------:R-:W-:Y:S01]  /*3be0*/  IMAD.HI.U32 R35, R8.reuse, R7, RZ ;  /* 0x0000000708237227 */ /* 0x040fe200078e00ff */
[----:B------:R-:W-:Y:S02]  /*3bf0*/  SEL R11, R19, R34, !P4 ;  /* 0x00000022130b7207 */ /* 0x000fe40006000000 */
[----:B------:R-:W-:Y:S01]  /*3c00*/  SHF.R.U32.HI R36, RZ, R17, R36 ;  /* 0x00000011ff247219 */ /* 0x000fe20000011624 */
[----:B------:R-:W-:Y:S01]  /*3c10*/  IMAD.HI.U32 R38, R3, R4, RZ ;  /* 0x0000000403267227 */ /* 0x000fe200078e00ff */
[----:B------:R-:W-:Y:S03]  /*3c20*/  SHF.R.U32.HI R35, RZ, R18, R35 ;  /* 0x00000012ff237219 */ /* 0x000fe60000011623 */
[----:B------:R-:W-:Y:S01]  /*3c30*/  IMAD.HI.U32 R34, R11, R4, RZ ;  /* 0x000000040b227227 */ /* 0x000fe200078e00ff */
[----:B------:R-:W-:Y:S02]  /*3c40*/  @P2 SHF.R.U32.HI R3, RZ, R5, R38 ;  /* 0x00000005ff032219 */ /* 0x000fe40000011626 */
[----:B------:R-:W-:Y:S02]  /*3c50*/  SEL R9, R8, R35, !P0 ;  /* 0x0000002308097207 */ /* 0x000fe40004000000 */
[----:B------:R-:W-:Y:S01]  /*3c60*/  @P2 SHF.R.U32.HI R11, RZ, R5, R34 ;  /* 0x00000005ff0b2219 */ /* 0x000fe20000011622 */
[C---:B------:R-:W-:Y:S01]  /*3c70*/  IMAD R10, R40.reuse, R3, RZ ;  /* 0x00000003280a7224 */ /* 0x040fe200078e02ff */
[----:B------:R-:W-:Y:S01]  /*3c80*/  SEL R3, R13, R36, !P4 ;  /* 0x000000240d037207 */ /* 0x000fe20006000000 */
[C---:B------:R-:W-:Y:S03]  /*3c90*/  IMAD.HI.U32 R14, R9.reuse, R4, RZ ;  /* 0x00000004090e7227 */ /* 0x040fe600078e00ff */
[----:B------:R-:W-:Y:S01]  /*3ca0*/  ISETP.GE.AND P0, PT, R9, R10, PT ;  /* 0x0000000a0900720c */ /* 0x000fe20003f06270 */
[C---:B------:R-:W-:Y:S01]  /*3cb0*/  IMAD R12, R40.reuse, R11, RZ ;  /* 0x0000000b280c7224 */ /* 0x040fe200078e02ff */
[-C--:B------:R-:W-:Y:S04]  /*3cc0*/  SHF.R.U32.HI R14, RZ, R5.reuse, R14 ;  /* 0x00000005ff0e7219 */ /* 0x080fe8000001160e */
[----:B------:R-:W-:Y:S02]  /*3cd0*/  ISETP.GE.OR P0, PT, R3, R12, P0 ;  /* 0x0000000c0300720c */ /* 0x000fe40000706670 */
[----:B------:R-:W-:Y:S05]  /*3ce0*/  SEL R15, R9, R14, !P2 ;  /* 0x0000000e090f7207 */ /* 0x000fea0005000000 */
[----:B------:R-:W-:Y:S04]  /*3cf0*/  IMAD.MOV R14, RZ, RZ, -R15 ;  /* 0x000000ffff0e7224 */ /* 0x000fe800078e0a0f */
[----:B------:R-:W-:Y:S02]  /*3d00*/  IMAD R14, R40, R14, R9 ;  /* 0x0000000e280e7224 */ /* 0x000fe400078e0209 */
[C---:B------:R-:W-:Y:S05]  /*3d10*/  @!P0 IMAD.HI.U32 R10, R3.reuse, R4, RZ ;  /* 0x00000004030a8227 */ /* 0x040fea00078e00ff */
[----:B------:R-:W-:Y:S04]  /*3d20*/  @!P0 SHF.R.U32.HI R10, RZ, R5, R10 ;  /* 0x00000005ff0a8219 */ /* 0x000fe8000001160a */
[----:B------:R-:W-:Y:S01]  /*3d30*/  @!P0 SEL R0, R3, R10, !P2 ;  /* 0x0000000a03008207 */ /* 0x000fe20005000000 */
[----:B------:R-:W-:Y:S03]  /*3d40*/  IMAD.MOV R10, RZ, RZ, -R3 ;  /* 0x000000ffff0a7224 */ /* 0x000fe600078e0a03 */
[----:B------:R-:W-:Y:S01]  /*3d50*/  @!P0 IADD3 R15, PT, PT, R15, -R0, RZ ;  /* 0x800000000f0f8210 */ /* 0x000fe20007ffe0ff */
[----:B------:R-:W-:Y:S01]  /*3d60*/  @!P0 IMAD R0, R11, R14, R0 ;  /* 0x0000000e0b008224 */ /* 0x000fe200078e0200 */
[----:B------:R-:W-:Y:S01]  /*3d70*/  IADD3 R11, PT, PT, -R9, RZ, RZ ;  /* 0x000000ff090b7210 */ /* 0x000fe20007ffe1ff */
[----:B------:R-:W-:Y:S02]  /*3d80*/  IMAD R13, R2, R10, R13 ;  /* 0x0000000a020d7224 */ /* 0x000fe400078e020d */
[----:B------:R-:W-:Y:S02]  /*3d90*/  @!P0 IMAD R9, R15, R40, R3 ;  /* 0x000000280f098224 */ /* 0x000fe400078e0203 */
[----:B------:R-:W-:Y:S02]  /*3da0*/  @!P0 IMAD.MOV.U32 R3, RZ, RZ, R0 ;  /* 0x000000ffff038224 */ /* 0x000fe400078e0000 */
[----:B------:R-:W-:Y:S02]  /*3db0*/  IMAD R8, R6, R11, R8 ;  /* 0x0000000b06087224 */ /* 0x000fe400078e0208 */
[----:B------:R-:W-:Y:S02]  /*3dc0*/  IMAD R13, R3, R2, R13 ;  /* 0x00000002030d7224 */ /* 0x000fe400078e020d */
[----:B------:R-:W-:Y:S02]  /*3dd0*/  IMAD R8, R9, R6, R8 ;  /* 0x0000000609087224 */ /* 0x000fe400078e0208 */
.L_x_69:
[----:B------:R-:W-:Y:S05]  /*3de0*/  BRA.U UP1, `(.L_x_70) ;  /* 0x0000000101107547 */ /* 0x000fea000b800000 */
[----:B------:R-:W-:Y:S04]  /*3df0*/  MOV R0, UR6 ;  /* 0x0000000600007c02 */ /* 0x000fe80008000f00 */
[----:B------:R-:W-:Y:S04]  /*3e00*/  SHF.L.U32 R3, R0, 0x1f, RZ ;  /* 0x0000001f00037819 */ /* 0x000fe800000006ff */
[----:B------:R-:W2:Y:S02]  /*3e10*/  SYNCS.PHASECHK.TRANS64.TRYWAIT P0, [UR7+0x68], R3 ;  /* 0x00006803ff0075a7 */ /* 0x000ea40008001107 */
[----:B--2---:R-:W-:Y:S05]  /*3e20*/  @!P0 BRA `(.L_x_71) ;  /* 0x0000003800388947 */ /* 0x004fea0003800000 */
.L_x_70:
[----:B------:R-:W-:Y:S02]  /*3e30*/  R2UR UR19, R21 ;  /* 0x00000000151372ca */ /* 0x000fe400000e0000 */
[----:B------:R-:W-:Y:S02]  /*3e40*/  R2UR UR18, R20 ;  /* 0x00000000141272ca */ /* 0x000fe400000e0000 */
[----:B------:R-:W-:Y:S02]  /*3e50*/  ISETP.NE.U32.AND P2, PT, RZ, UR4, PT ;  /* 0x00000004ff007c0c */ /* 0x000fe4000bf45070 */
[----:B------:R-:W-:Y:S02]  /*3e60*/  SHF.L.U32 R12, R31, 0x1f, RZ ;  /* 0x0000001f1f0c7819 */ /* 0x000fe400000006ff */
[----:B------:R-:W-:Y:S05]  /*3e70*/  ISETP.NE.AND.EX P2, PT, RZ, UR5, PT, P2 ;  /* 0x00000005ff007c0c */ /* 0x000fea000bf45320 */
[----:B------:R-:W-:Y:S02]  /*3e80*/  USHF.L.U32 UR19, UR19, 0x6, URZ ;  /* 0x0000000613137899 */ /* 0x000fe400080006ff */
[----:B------:R-:W-:Y:S01]  /*3e90*/  USHF.L.U32 UR18, UR18, 0x7, URZ ;  /* 0x0000000712127899 */ /* 0x000fe200080006ff */
[----:B------:R-:W-:Y:S11]  /*3ea0*/  BRA.U !UP3, `(.L_x_72) ;  /* 0x000000010b347547 */ /* 0x000ff6000b800000 */
[----:B------:R-:W-:Y:S01]  /*3eb0*/  UPLOP3.LUT UP0, UPT, UPT, UPT, UP2, 0x80, 0x8 ;  /* 0x000000000008789c */ /* 0x000fe20003f0f020 */
[----:B--2---:R-:W-:Y:S02]  /*3ec0*/  HFMA2 R0, -RZ, RZ, 0, 5.9604644775390625e-08 ;  /* 0x00000001ff007431 */ /* 0x004fe400000001ff */
[----:B------:R-:W-:Y:S03]  /*3ed0*/  IMAD.MOV.U32 R95, RZ, RZ, 0x1 ;  /* 0x00000001ff5f7424 */ /* 0x000fe600078e00ff */
[----:B------:R-:W-:Y:S05]  /*3ee0*/  PLOP3.LUT P0, PT, PT, PT, UP0, 0x80, 0x8 ;  /* 0x000000000008781c */ /* 0x000fea0003f0f008 */
[----:B------:R-:W2:Y:S01]  /*3ef0*/  @UP0 LDCU.64 UR10, c[0x0][0x888] ;  /* 0x00011100ff0a07ac */ /* 0x000ea20008000a00 */
[----:B------:R-:W-:Y:S07]  /*3f00*/  @UP0 UIMAD UR8, UR36, UR4, URZ ;  /* 0x00000004240802a4 */ /* 0x000fee000f8e02ff */
[----:B------:R-:W-:Y:S01]  /*3f10*/  @!P0 PRMT R95, R0, 0x7610, R95 ;  /* 0x00007610005f8816 */ /* 0x000fe2000000005f */
[----:B--2---:R-:W-:Y:S03]  /*3f20*/  @UP0 UIMAD.WIDE UR10, UR8, 0x4, UR10 ;  /* 0x00000004080a08a5 */ /* 0x004fe6000f8e020a */
[----:B------:R-:W2:Y:S03]  /*3f30*/  @!UP0 LDCU UR8, c[0x0][0x880] ;  /* 0x00011000ff0887ac */ /* 0x000ea60008000800 */
[----:B------:R-:W-:Y:S01]  /*3f40*/  IMAD.U32 R10, RZ, RZ, UR10 ;  /* 0x0000000aff0a7e24 */ /* 0x000fe2000f8e00ff */
[----:B------:R-:W-:Y:S05]  /*3f50*/  MOV R11, UR11 ;  /* 0x0000000b000b7c02 */ /* 0x000fea0008000f00 */
[----:B-----5:R3:W5:Y:S02]  /*3f60*/  @P0 LDG.E R49, desc[UR46][R10.64] ;  /* 0x0000002e0a310981 */ /* 0x020764000c1e1900 */
[----:B--23--:R-:W-:Y:S07]  /*3f70*/  @!P0 IMAD.U32 R49, RZ, RZ, UR8 ;  /* 0x00000008ff318e24 */ /* 0x00cfee000f8e00ff */
.L_x_72:
[----:B-----5:R-:W-:Y:S01]  /*3f80*/  @!P2 FSETP.EQ.AND P0, PT, R49, RZ, PT ;  /* 0x000000ff3100a20b */ /* 0x020fe20003f02000 */
[----:B------:R-:W-:Y:S01]  /*3f90*/  @!UPT UIADD3 URZ, UPT, UPT, URZ, URZ, URZ ;  /* 0x000000fffffff290 */ /* 0x000fe2000fffe0ff */
[----:B------:R-:W-:Y:S11]  /*3fa0*/  @!P2 BRA `(.L_x_73) ;  /* 0x000000000014a947 */ /* 0x000ff60003800000 */
[----:B------:R-:W-:Y:S02]  /*3fb0*/  LOP3.LUT P2, RZ, R95, 0xff, RZ, 0xc0, !PT ;  /* 0x000000ff5fff7812 */ /* 0x000fe4000784c0ff */
[----:B------:R-:W-:Y:S04]  /*3fc0*/  PLOP3.LUT P0, PT, PT, PT, UP0, 0x80, 0x8 ;  /* 0x000000000008781c */ /* 0x000fe80003f0f008 */
[----:B------:R-:W-:Y:S07]  /*3fd0*/  PLOP3.LUT P0, PT, P0, PT, PT, 0x8, 0x80 ;  /* 0x000000000080781c */ /* 0x000fee000070e170 */
[----:B------:R-:W-:Y:S11]  /*3fe0*/  @P2 FSETP.EQ.AND P0, PT, R49, RZ, PT ;  /* 0x000000ff3100220b */ /* 0x000ff60003f02000 */
[----:B------:R-:W-:Y:S02]  /*3ff0*/  @!UPT UIADD3 URZ, UPT, UPT, URZ, URZ, URZ ;  /* 0x000000fffffff290 */ /* 0x000fe4000fffe0ff */
.L_x_73:
[----:B------:R-:W3:Y:S01]  /*4000*/  SYNCS.PHASECHK.TRANS64.TRYWAIT P2, [UR7+0x50], R12 ;  /* 0x0000500cff0075a7 */ /* 0x000ee20008041107 */
[----:B------:R-:W-:Y:S04]  /*4010*/  ELECT P4, URZ, PT ;  /* 0x0000000000ff782f */ /* 0x000fe80003880000 */
[----:B------:R-:W-:Y:S11]  /*4020*/  PLOP3.LUT P4, PT, P0, P4, PT, 0xf2, 0x2f ;  /* 0x00000000002f781c */ /* 0x000ff60000789e72 */
[----:B------:R-:W-:Y:S02]  /*4030*/  @!UPT UIADD3 URZ, UPT, UPT, URZ, URZ, URZ ;  /* 0x000000fffffff290 */ /* 0x000fe4000fffe0ff */
[----:B-1----:R-:W-:Y:S05]  /*4040*/  @!P4 IADD3 R21, P0, PT, R32, 0x580, RZ ;  /* 0x000005802015c810 */ /* 0x002fea0007f1e0ff */
[----:B------:R-:W-:Y:S01]  /*4050*/  @!P4 IMAD.X R20, RZ, RZ, R33, P0 ;  /* 0x000000ffff14c224 */ /* 0x000fe200000e0621 */
[----:B---3--:R-:W-:Y:S07]  /*4060*/  @!P2 BRA `(.L_x_74) ;  /* 0x0000003400c0a947 */ /* 0x008fee0003800000 */
.L_x_135:
[----:B------:R-:W3:Y:S01]  /*4070*/  LDC.64 R14, c[0x0][0xb10] ;  /* 0x0002c400ff0e7b82 */ /* 0x000ee20000000a00 */
[----:B------:R-:W-:Y:S01]  /*4080*/  @!P4 R2UR UR8, R20 ;  /* 0x000000001408c2ca */ /* 0x000fe200000e0000 */
[----:B------:R-:W-:Y:S01]  /*4090*/  VOTEU.ALL UP1, P4 ;  /* 0x0000000000ff7886 */ /* 0x000fe20002020000 */
[----:B------:R-:W-:Y:S01]  /*40a0*/  @!P4 R2UR UR9, R21 ;  /* 0x000000001509c2ca */ /* 0x000fe200000e0000 */
[----:B------:R-:W-:Y:S01]  /*40b0*/  UMOV UR10, 0x0 ;  /* 0x00000000000a7882 */ /* 0x000fe20000000000 */
[----:B------:R-:W-:Y:S03]  /*40c0*/  UMOV UR11, 0x10000000 ;  /* 0x10000000000b7882 */ /* 0x000fe60000000000 */
[----:B------:R-:W5:Y:S01]  /*40d0*/  LDC.64 R10, c[0x0][0xb18] ;  /* 0x0002c600ff0a7b82 */ /* 0x000f620000000a00 */
[----:B------:R-:W-:Y:S01]  /*40e0*/  @!UP1 UIADD3 UR16, UPT, UPT, UR7, 0x200, URZ ;  /* 0x0000020007109890 */ /* 0x000fe2000fffe0ff */
[----:B------:R-:W-:Y:S01]  /*40f0*/  @P3 SHF.R.U32.HI R28, RZ, 0x10, R25 ;  /* 0x00000010ff1c3819 */ /* 0x000fe20000011619 */
[----:B------:R-:W-:Y:S01]  /*4100*/  VOTEU.ALL UP1, P4 ;  /* 0x0000000000ff7886 */ /* 0x000fe20002020000 */
[----:B------:R-:W-:Y:S01]  /*4110*/  UMOV UR20, UR36 ;  /* 0x0000002400147c82 */ /* 0x000fe20008000000 */
[----:B------:R-:W-:Y:S03]  /*4120*/  VIADD R30, R30, 0x1 ;  /* 0x000000011e1e7836 */ /* 0x000fe60000000000 */
[----:B--2---:R-:W2:Y:S01]  /*4130*/  @!P1 LDC R0, c[0x0][0xb20] ;  /* 0x0002c800ff009b82 */ /* 0x004ea20000000800 */
[----:B------:R-:W-:Y:S01]  /*4140*/  IMAD.U32 R21, RZ, RZ, UR8 ;  /* 0x00000008ff157e24 */ /* 0x000fe2000f8e00ff */
[----:B------:R-:W-:Y:S06]  /*4150*/  UPRMT UR8, UR37, 0x654, UR17 ;  /* 0x0000065425087896 */ /* 0x000fec0008000011 */
[----:B-1----:R-:W1:Y:S01]  /*4160*/  @!P1 LDC R3, c[0x0][0xb0c] ;  /* 0x0002c300ff039b82 */ /* 0x002e620000000800 */
[----:B------:R-:W-:Y:S01]  /*4170*/  IMAD.U32 R20, RZ, RZ, UR9 ;  /* 0x00000009ff147e24 */ /* 0x000fe2000f8e00ff */
[----:B------:R-:W-:Y:S04]  /*4180*/  @!P4 R2UR UR15, R21 ;  /* 0x00000000150fc2ca */ /* 0x000fe800000e0000 */
[----:B------:R-:W-:Y:S01]  /*4190*/  @!P4 R2UR UR14, R20 ;  /* 0x00000000140ec2ca */ /* 0x000fe200000e0000 */
[----:B------:R-:W-:Y:S11]  /*41a0*/  @!P4 IMAD.MOV.U32 R20, RZ, RZ, 0x1000 ;  /* 0x00001000ff14c424 */ /* 0x000ff600078e00ff */
[----:B------:R-:W-:Y:S01]  /*41b0*/  @!UPT UIADD3 URZ, UPT, UPT, URZ, URZ, URZ ;  /* 0x000000fffffff290 */ /* 0x000fe2000fffe0ff */
[----:B------:R1:W-:Y:S01]  /*41c0*/  @!UP1 UTMALDG.3D [UR16], [UR14], desc[UR10] ;  /* 0x00000a100e0095b4 */ /* 0x0003e20008011000 */
[----:B------:R1:W-:Y:S02]  /*41d0*/  @!P4 SYNCS.ARRIVE.TRANS64.RED.A0TR RZ, [UR7+0x40], R20 ;  /* 0x00004014ffffc9a7 */ /* 0x0003e40008300407 */
[----:B-1----:R-:W-:Y:S01]  /*41e0*/  @!P1 ISETP.NE.AND P2, PT, R3, 0x1, PT ;  /* 0x000000010300980c */ /* 0x002fe20003f45270 */
[C---:B---3--:R-:W-:Y:S01]  /*41f0*/  @!P1 IMAD.HI.U32 R14, R13.reuse, R14, RZ ;  /* 0x0000000e0d0e9227 */ /* 0x048fe200078e00ff */
[----:B-----5:R-:W-:Y:S03]  /*4200*/  @!P1 ISETP.NE.AND P0, PT, R10, 0x1, PT ;  /* 0x000000010a00980c */ /* 0x020fe60003f05270 */
[C---:B------:R-:W-:Y:S01]  /*4210*/  @!P1 IMAD.HI.U32 R11, R8.reuse, R11, RZ ;  /* 0x0000000b080b9227 */ /* 0x040fe200078e00ff */
[----:B------:R-:W-:Y:S04]  /*4220*/  @!P1 SHF.R.U32.HI R14, RZ, R15, R14 ;  /* 0x0000000fff0e9219 */ /* 0x000fe8000001160e */
[----:B--2---:R-:W-:Y:S01]  /*4230*/  @!P1 SHF.R.U32.HI R9, RZ, R0, R11 ;  /* 0x00000000ff099219 */ /* 0x004fe2000001160b */
[----:B------:R-:W-:Y:S01]  /*4240*/  SYNCS.ARRIVE.TRANS64.RED.A1T0 RZ, [UR8], RZ ;  /* 0x000000ffffff79a7 */ /* 0x000fe20008100408 */
[----:B------:R-:W-:Y:S02]  /*4250*/  @!P1 SEL R14, R13, R14, !P2 ;  /* 0x0000000e0d0e9207 */ /* 0x000fe40005000000 */
[----:B------:R-:W-:Y:S01]  /*4260*/  @!P1 SEL R9, R8, R9, !P0 ;  /* 0x0000000908099207 */ /* 0x000fe20004000000 */
[----:B------:R-:W1:Y:S04]  /*4270*/  SYNCS.PHASECHK.TRANS64.TRYWAIT P5, [UR7+0x58], R12 ;  /* 0x0000580cff0075a7 */ /* 0x000e6800080a1107 */
[----:B------:R-:W-:Y:S02]  /*4280*/  @!P1 IMAD.IADD R0, R9, 0x1, -R14 ;  /* 0x0000000109009824 */ /* 0x000fe400078e0a0e */
[----:B------:R-:W-:Y:S02]  /*4290*/  @!P1 IMAD.IADD R9, R14, 0x1, -R9 ;  /* 0x000000010e099824 */ /* 0x000fe400078e0a09 */
[----:B------:R-:W-:Y:S02]  /*42a0*/  @!P1 IMAD R13, R0, R3, R13 ;  /* 0x00000003000d9224 */ /* 0x000fe400078e020d */
[----:B------:R-:W-:Y:S01]  /*42b0*/  @!P1 IMAD R8, R9, R10, R8 ;  /* 0x0000000a09089224 */ /* 0x000fe200078e0208 */
[----:B-1----:R-:W-:Y:S06]  /*42c0*/  @!P5 BRA `(.L_x_75) ;  /* 0x000000340040d947 */ /* 0x002fec0003800000 */
.L_x_137:
[----:B-1----:R-:W-:Y:S01]  /*42d0*/  @!P4 IADD3 R3, P0, PT, R32, 0x580, RZ ;  /* 0x000005802003c810 */ /* 0x002fe20007f1e0ff */
[----:B------:R-:W-:Y:S01]  /*42e0*/  VOTEU.ALL UP1, P4 ;  /* 0x0000000000ff7886 */ /* 0x000fe20002020000 */
[----:B------:R-:W-:Y:S01]  /*42f0*/  UMOV UR20, 0x0 ;  /* 0x0000000000147882 */ /* 0x000fe20000000000 */
[----:B------:R-:W-:Y:S01]  /*4300*/  UMOV UR21, 0x10000000 ;  /* 0x1000000000157882 */ /* 0x000fe20000000000 */
[----:B------:R-:W-:Y:S01]  /*4310*/  @!P4 R2UR UR9, R3 ;  /* 0x000000000309c2ca */ /* 0x000fe200000e0000 */
[----:B------:R-:W-:Y:S01]  /*4320*/  @!P4 IMAD.X R0, RZ, RZ, R33, P0 ;  /* 0x000000ffff00c224 */ /* 0x000fe200000e0621 */
[----:B------:R-:W-:Y:S01]  /*4330*/  @!UP1 UIADD3 UR10, UPT, UPT, UR18, 0x40, URZ ;  /* 0x00000040120a9890 */ /* 0x000fe2000fffe0ff */
[----:B------:R-:W-:Y:S01]  /*4340*/  ISETP.NE.AND P0, PT, R30, 0x2, PT ;  /* 0x000000021e00780c */ /* 0x000fe20003f05270 */
[----:B------:R-:W-:Y:S01]  /*4350*/  UMOV UR11, UR19 ;  /* 0x00000013000b7c82 */ /* 0x000fe20008000000 */
[----:B------:R-:W-:Y:S01]  /*4360*/  UMOV UR12, UR36 ;  /* 0x00000024000c7c82 */ /* 0x000fe20008000000 */
[----:B------:R-:W-:Y:S01]  /*4370*/  @!P4 R2UR UR8, R0 ;  /* 0x000000000008c2ca */ /* 0x000fe200000e0000 */
[----:B------:R-:W-:Y:S01]  /*4380*/  IMAD.IADD R20, R8, 0x1, R94 ;  /* 0x0000000108147824 */ /* 0x000fe200078e025e */
[----:B------:R-:W-:Y:S01]  /*4390*/  @P3 R2UR UR36, R28 ;  /* 0x000000001c2432ca */ /* 0x000fe200000e0000 */
[----:B------:R-:W-:Y:S01]  /*43a0*/  IMAD.IADD R21, R13, 0x1, R96 ;  /* 0x000000010d157824 */ /* 0x000fe200078e0260 */
[----:B------:R-:W-:Y:S02]  /*43b0*/  SEL R0, RZ, 0x1, P0 ;  /* 0x00000001ff007807 */ /* 0x000fe40000000000 */
[----:B------:R-:W-:Y:S01]  /*43c0*/  LOP3.LUT R31, R31, 0x1, RZ, 0x3c, !PT ;  /* 0x000000011f1f7812 */ /* 0x000fe200078e3cff */
[----:B------:R-:W-:Y:S01]  /*43d0*/  IMAD.U32 R10, RZ, RZ, UR9 ;  /* 0x00000009ff0a7e24 */ /* 0x000fe2000f8e00ff */
[----:B------:R-:W-:Y:S01]  /*43e0*/  @!UP1 UIADD3 UR9, UPT, UPT, UR7, 0x48, URZ ;  /* 0x0000004807099890 */ /* 0x000fe2000fffe0ff */
[----:B------:R-:W-:Y:S02]  /*43f0*/  LOP3.LUT R29, R29, R0, RZ, 0x3c, !PT ;  /* 0x000000001d1d7212 */ /* 0x000fe400078e3cff */
[----:B------:R-:W-:Y:S02]  /*4400*/  SEL R30, R30, RZ, P0 ;  /* 0x000000ff1e1e7207 */ /* 0x000fe40000000000 */
[----:B------:R-:W-:Y:S01]  /*4410*/  IMAD.U32 R11, RZ, RZ, UR8 ;  /* 0x00000008ff0b7e24 */ /* 0x000fe2000f8e00ff */
[----:B------:R-:W-:Y:S01]  /*4420*/  @!P4 R2UR UR14, R10 ;  /* 0x000000000a0ec2ca */ /* 0x000fe200000e0000 */
[----:B------:R-:W-:Y:S01]  /*4430*/  @!UP1 UIADD3 UR8, UPT, UPT, UR7, 0x1200, URZ ;  /* 0x0000120007089890 */ /* 0x000fe2000fffe0ff */
[----:B------:R-:W-:Y:S02]  /*4440*/  VOTEU.ALL UP1, P4 ;  /* 0x0000000000ff7886 */ /* 0x000fe40002020000 */
[----:B------:R-:W-:Y:S11]  /*4450*/  @!P4 R2UR UR15, R11 ;  /* 0x000000000b0fc2ca */ /* 0x000ff600000e0000 */
[----:B------:R-:W-:Y:S02]  /*4460*/  @!UPT UIADD3 URZ, UPT, UPT, URZ, URZ, URZ ;  /* 0x000000fffffff290 */ /* 0x000fe4000fffe0ff */
[----:B------:R2:W-:Y:S01]  /*4470*/  @!UP1 UTMALDG.3D [UR8], [UR14], desc[UR20] ;  /* 0x000014080e0095b4 */ /* 0x0005e20008011000 */
[----:B------:R2:W-:Y:S01]  /*4480*/  @!P4 SYNCS.ARRIVE.TRANS64.RED.A0TR RZ, [UR7+0x48], R23 ;  /* 0x00004817ffffc9a7 */ /* 0x0005e20008300407 */
[----:B------:R-:W-:Y:S01]  /*4490*/  UPLOP3.LUT UP1, UPT, UPT, UPT, UPT, 0x80, 0x8 ;  /* 0x000000000008789c */ /* 0x000fe20003f2f070 */
[----:B------:R-:W-:Y:S01]  /*44a0*/  SYNCS.ARRIVE.TRANS64.RED.A1T0 RZ, [UR13], RZ ;  /* 0x000000ffffff79a7 */ /* 0x000fe2000810040d */
[----:B------:R-:W-:Y:S09]  /*44b0*/  @P3 BRA `(.L_x_76) ;  /* 0xfffffff400503947 */ /* 0x000ff2000383ffff */
[----:B------:R-:W-:-:S04]  /*44c0*/  SHF.L.U32 R3, R31, 0x1f, RZ ;  /* 0x0000001f1f037819 */ /* 0x000fc800000006ff */
[----:B------:R-:W1:Y:S02]  /*44d0*/  SYNCS.PHASECHK.TRANS64.TRYWAIT P0, [UR7+0x50], R3 ;  /* 0x00005003ff0075a7 */ /* 0x000e640008001107 */
[----:B-1----:R-:W-:Y:S05]  /*44e0*/  @!P0 BRA `(.L_x_77) ;  /* 0x0000003000d08947 */ /* 0x002fea0003800000 */
.L_x_139:
[----:B-1----:R-:W-:-:S07]  /*44f0*/  MOV R0, UR7 ;  /* 0x0000000700007c02 */ /* 0x002fce0008000f00 */
.L_x_78:
[----:B-1----:R-:W-:-:S04]  /*4500*/  SHF.L.U32 R3, R31, 0x1f, RZ ;  /* 0x0000001f1f037819 */ /* 0x002fc800000006ff */
[----:B------:R1:W3:Y:S03]  /*4510*/  SYNCS.PHASECHK.TRANS64.TRYWAIT P0, [R0+URZ+0x58], R3 ;  /* 0x00005803000075a7 */ /* 0x0002e600080011ff */
[----:B---3--:R-:W-:Y:S05]  /*4520*/  @!P0 NANOSLEEP.SYNCS 0x989680 ;  /* 0x009896800000895d */ /* 0x008fea0003900000 */
[----:B------:R-:W3:Y:S02]  /*4530*/  @!P0 SYNCS.PHASECHK.TRANS64 P0, [R0+URZ+0x58], R3 ;  /* 0x00005803000085a7 */ /* 0x000ee400080010ff */
[----:B--23--:R-:W-:Y:S05]  /*4540*/  @P0 EXIT ;  /* 0x000000000000094d */ /* 0x00cfea0003800000 */
[----:B------:R-:W-:Y:S05]  /*4550*/  BRA `(.L_x_78) ;  /* 0xfffffffc00e87947 */ /* 0x000fea000383ffff */
.L_x_67:
[----:B------:R-:W-:-:S06]  /*4560*/  UISETP.GE.AND UP1, UPT, UR8, 0x4, UPT ;  /* 0x000000040800788c */ /* 0x000fcc000bf26270 */
[----:B------:R-:W-:-:S13]  /*4570*/  PLOP3.LUT P0, PT, PT, PT, UP1, 0x80, 0x8 ;  /* 0x000000000008781c */ /* 0x000fda0003f0f018 */
[----:B------:R-:W-:Y:S05]  /*4580*/  @!P0 EXIT ;  /* 0x000000000000894d */ /* 0x000fea0003800000 */
[----:B------:R-:W-:Y:S01]  /*4590*/  BAR.SYNC.DEFER_BLOCKING 0x6, 0xa0 ;  /* 0x0182800000007b1d */ /* 0x000fe20000010000 */
[C---:B------:R-:W-:Y:S01]  /*45a0*/  IMAD.SHL.U32 R7, R108.reuse, 0x40, RZ ;  /* 0x000000406c077824 */ /* 0x040fe200078e00ff */
[C---:B------:R-:W-:Y:S01]  /*45b0*/  LOP3.LUT R110, R108.reuse, 0x60, RZ, 0xc0, !PT ;  /* 0x000000606c6e7812 */ /* 0x040fe200078ec0ff */
[C---:B------:R-:W-:Y:S01]  /*45c0*/  IMAD.SHL.U32 R100, R108.reuse, 0x20, RZ ;  /* 0x000000206c647824 */ /* 0x040fe200078e00ff */
[----:B------:R-:W-:Y:S01]  /*45d0*/  CS2R R106, SRZ ;  /* 0x00000000006a7805 */ /* 0x000fe2000001ff00 */
[C---:B------:R-:W-:Y:S01]  /*45e0*/  IMAD.SHL.U32 R0, R108.reuse, 0x2, RZ ;  /* 0x000000026c007824 */ /* 0x040fe200078e00ff */
[----:B------:R-:W-:Y:S02]  /*45f0*/  UMOV UR49, 0x400 ;  /* 0x0000040000317882 */ /* 0x000fe40000000000 */
[----:B------:R-:W1:Y:S01]  /*4600*/  LDC R99, c[0x0][0x370] ;  /* 0x0000dc00ff637b82 */ /* 0x000e620000000800 */
[----:B------:R-:W-:Y:S01]  /*4610*/  ULEA UR49, UR37, UR49, 0x18 ;  /* 0x0000003125317291 */ /* 0x000fe2000f8ec0ff */
[----:B------:R-:W-:Y:S01]  /*4620*/  LOP3.LUT R5, R7, 0x180, RZ, 0xc0, !PT ;  /* 0x0000018007057812 */ /* 0x000fe200078ec0ff */
[----:B------:R-:W-:Y:S01]  /*4630*/  IMAD.U32 R46, R108, 0x10000, RZ ;  /* 0x000100006c2e7824 */ /* 0x000fe200078e00ff */
[----:B------:R-:W-:Y:S01]  /*4640*/  LOP3.LUT R100, R100, 0xc00, RZ, 0xc0, !PT ;  /* 0x00000c0064647812 */ /* 0x000fe200078ec0ff */
[----:B------:R-:W-:Y:S01]  /*4650*/  UIADD3 UR4, UPT, UPT, UR49, 0x2200, URZ ;  /* 0x0000220031047890 */ /* 0x000fe2000fffe0ff */
[----:B------:R-:W-:Y:S01]  /*4660*/  LOP3.LUT R0, R5, 0x20, R0, 0xf8, !PT ;  /* 0x0000002005007812 */ /* 0x000fe200078ef800 */
[----:B------:R-:W-:Y:S01]  /*4670*/  IMAD.SHL.U32 R5, R108, 0x8, RZ ;  /* 0x000000086c057824 */ /* 0x000fe200078e00ff */
[----:B------:R-:W2:Y:S01]  /*4680*/  LDC R42, c[0x0][0xb0c] ;  /* 0x0002c300ff2a7b82 */ /* 0x000ea20000000800 */
[----:B------:R-:W-:Y:S01]  /*4690*/  LOP3.LUT R100, R100, 0x40, R7, 0xf8, !PT ;  /* 0x0000004064647812 */ /* 0x000fe200078ef807 */
[----:B------:R-:W-:Y:S01]  /*46a0*/  IMAD.MOV.U32 R44, RZ, RZ, RZ ;  /* 0x000000ffff2c7224 */ /* 0x000fe200078e00ff */
[----:B------:R-:W-:Y:S01]  /*46b0*/  LOP3.LUT R46, R46, 0x600000, RZ, 0xc0, !PT ;  /* 0x006000002e2e7812 */ /* 0x000fe200078ec0ff */
[----:B------:R-:W-:Y:S01]  /*46c0*/  IMAD.MOV.U32 R112, RZ, RZ, RZ ;  /* 0x000000ffff707224 */ /* 0x000fe200078e00ff */
[----:B------:R-:W-:-:S02]  /*46d0*/  LOP3.LUT R108, R108, 0x2, RZ, 0xc0, !PT ;  /* 0x000000026c6c7812 */ /* 0x000fc400078ec0ff */
[----:B------:R-:W-:Y:S02]  /*46e0*/  CS2R R104, SRZ ;  /* 0x0000000000687805 */ /* 0x000fe4000001ff00 */
[----:B------:R-:W-:Y:S01]  /*46f0*/  LOP3.LUT R5, R0, 0x30, R5, 0x78, !PT ;  /* 0x0000003000057812 */ /* 0x000fe200078e7805 */
[----:B------:R-:W4:Y:S01]  /*4700*/  LDC R97, c[0x0][0xb20] ;  /* 0x0002c800ff617b82 */ /* 0x000f220000000800 */
[----:B------:R-:W3:Y:S01]  /*4710*/  LDS R3, [UR49+0x120] ;  /* 0x00012031ff037984 */ /* 0x000ee20008000800 */
[----:B------:R-:W-:Y:S01]  /*4720*/  LOP3.LUT R100, R100, 0x200, R7, 0xf8, !PT ;  /* 0x0000020064647812 */ /* 0x000fe200078ef807 */
[----:B------:R-:W-:Y:S01]  /*4730*/  IMAD.MOV R102, RZ, RZ, -R108 ;  /* 0x000000ffff667224 */ /* 0x000fe200078e0a6c */
[----:B------:R-:W1:Y:S01]  /*4740*/  LDCU.64 UR52, c[0x0][0x348] ;  /* 0x00006900ff3477ac */ /* 0x000e620008000a00 */
[----:B------:R-:W-:Y:S01]  /*4750*/  IMAD.U32 R109, RZ, RZ, UR4 ;  /* 0x00000004ff6d7e24 */ /* 0x000fe2000f8e00ff */
[----:B------:R-:W-:Y:S02]  /*4760*/  LOP3.LUT R100, R100, R5, RZ, 0xfc, !PT ;  /* 0x0000000564647212 */ /* 0x000fe400078efcff */
[----:B------:R-:W1:Y:S01]  /*4770*/  LDC R41, c[0x0][0xb30] ;  /* 0x0002cc00ff297b82 */ /* 0x000e620000000800 */
[----:B------:R-:W1:Y:S01]  /*4780*/  LDCU.64 UR38, c[0x0][0x888] ;  /* 0x00011100ff2677ac */ /* 0x000e620008000a00 */
[----:B------:R-:W1:Y:S06]  /*4790*/  LDCU.64 UR44, c[0x0][0x890] ;  /* 0x00011200ff2c77ac */ /* 0x000e6c0008000a00 */
[----:B------:R-:W1:Y:S01]  /*47a0*/  LDC.64 R92, c[0x0][0xb10] ;  /* 0x0002c400ff5c7b82 */ /* 0x000e620000000a00 */
[----:B------:R-:W-:-:S07]  /*47b0*/  UIADD3 UR48, UPT, UPT, UR49, 0x200, URZ ;  /* 0x0000020031307890 */ /* 0x000fce000fffe0ff */
[----:B------:R-:W1:Y:S08]  /*47c0*/  LDC.64 R38, c[0x0][0xb18] ;  /* 0x0002c600ff267b82 */ /* 0x000e700000000a00 */
[----:B------:R-:W1:Y:S08]  /*47d0*/  LDC.64 R36, c[0x0][0xb28] ;  /* 0x0002ca00ff247b82 */ /* 0x000e700000000a00 */
[----:B------:R-:W1:Y:S01]  /*47e0*/  LDC.64 R90, c[0x0][0x8b0] ;  /* 0x00022c00ff5a7b82 */ /* 0x000e620000000a00 */
[----:B---3--:R-:W-:-:S07]  /*47f0*/  IMAD.IADD R46, R3, 0x1, R46 ;  /* 0x00000001032e7824 */ /* 0x008fce00078e022e */
[----:B------:R-:W3:Y:S08]  /*4800*/  LDC.64 R88, c[0x0][0x8a8] ;  /* 0x00022a00ff587b82 */ /* 0x000ef00000000a00 */
[----:B--2-4-:R-:W1:Y:S02]  /*4810*/  LDC R98, c[0x0][0x374] ;  /* 0x0000dd00ff627b82 */ /* 0x014e640000000800 */
.L_x_104:
[----:B------:R-:W-:Y:S02]  /*4820*/  LEA R0, R112, UR49, 0x3 ;  /* 0x0000003170007c11 */ /* 0x000fe4000f8e18ff */
[----:B------:R-:W-:Y:S02]  /*4830*/  SHF.L.U32 R3, R106, 0x1f, RZ ;  /* 0x0000001f6a037819 */ /* 0x000fe400000006ff */
[----:B------:R-:W-:Y:S02]  /*4840*/  LEA R16, R112, UR49, 0x4 ;  /* 0x0000003170107c11 */ /* 0x000fe4000f8e20ff */
[----:B------:R-:W2:Y:S02]  /*4850*/  SYNCS.PHASECHK.TRANS64.TRYWAIT P0, [R0+URZ+0x70], R3 ;  /* 0x00007003000075a7 */ /* 0x000ea400080011ff */
[----:B-12---:R-:W-:Y:S05]  /*4860*/  @!P0 BRA `(.L_x_79) ;  /* 0x0000003000088947 */ /* 0x006fea0003800000 */
.L_x_140:
[----:B------:R-:W4:Y:S01]  /*4870*/  LDC.64 R12, c[0x0][0xb10] ;  /* 0x0002c400ff0c7b82 */ /* 0x000f220000000a00 */
[----:B------:R-:W3:Y:S01]  /*4880*/  LDS.128 R16, [R16+0x100] ;  /* 0x0001000010107984 */ /* 0x000ee20000000c00 */
[----:B-1----:R-:W-:Y:S01]  /*4890*/  ISETP.NE.AND P1, PT, R41, 0x1, PT ;  /* 0x000000012900780c */ /* 0x002fe20003f25270 */
[----:B--2---:R-:W-:Y:S01]  /*48a0*/  VIADD R0, R0, 0x80 ;  /* 0x0000008000007836 */ /* 0x004fe20000000000 */
[----:B------:R-:W-:Y:S04]  /*48b0*/  ISETP.GE.AND P0, PT, R40, 0x1, PT ;  /* 0x000000012800780c */ /* 0x000fe80003f06270 */
[----:B------:R-:W1:Y:S01]  /*48c0*/  LDC.64 R10, c[0x0][0xb18] ;  /* 0x0002c600ff0a7b82 */ /* 0x000e620000000a00 */
[----:B------:R-:W-:Y:S01]  /*48d0*/  PRMT R0, RZ, 0x654, R0 ;  /* 0x00000654ff007816 */ /* 0x000fe20000000000 */
[----:B------:R-:W-:Y:S01]  /*48e0*/  @!PT LDS RZ, [RZ] ;  /* 0x00000000fffff984 */ /* 0x000fe20000000800 */
[----:B------:R-:W-:Y:S01]  /*48f0*/  @!PT LDS RZ, [RZ] ;  /* 0x00000000fffff984 */ /* 0x000fe20000000800 */
[----:B------:R-:W-:Y:S01]  /*4900*/  @!PT LDS RZ, [RZ] ;  /* 0x00000000fffff984 */ /* 0x000fe20000000800 */
[----:B------:R-:W-:Y:S01]  /*4910*/  @!PT LDS RZ, [RZ] ;  /* 0x00000000fffff984 */ /* 0x000fe20000000800 */
[----:B------:R2:W-:Y:S06]  /*4920*/  MEMBAR.ALL.CTA ;  /* 0x0000000000007992 */ /* 0x0005ec0000008000 */
[----:B--2---:R-:W2:Y:S01]  /*4930*/  FENCE.VIEW.ASYNC.S ;  /* 0x00000000000073c6 */ /* 0x004ea20000000000 */
[----:B------:R-:W1:Y:S08]  /*4940*/  @!P1 LDC R14, c[0x0][0xb20] ;  /* 0x0002c800ff0e9b82 */ /* 0x000e700000000800 */
[----:B------:R-:W1:Y:S01]  /*4950*/  @!P1 LDC R9, c[0x0][0xb0c] ;  /* 0x0002c300ff099b82 */ /* 0x000e620000000800 */
[----:B--2---:R2:W-:Y:S01]  /*4960*/  SYNCS.ARRIVE.TRANS64.RED.A1T0 RZ, [R0+URZ], RZ ;  /* 0x000000ff00ff79a7 */ /* 0x0045e200081004ff */
[----:B---3--:R-:W-:Y:S04]  /*4970*/  LOP3.LUT P4, RZ, R18, 0x1, RZ, 0xc0, !PT ;  /* 0x0000000112ff7812 */ /* 0x008fe8000788c0ff */
[----:B------:R-:W-:Y:S09]  /*4980*/  P2R R111, PR, RZ, 0x10 ;  /* 0x00000010ff6f7803 */ /* 0x000ff20000000000 */
[----:B------:R-:W-:Y:S02]  /*4990*/  @P4 MOV R45, R16 ;  /* 0x00000010002d4202 */ /* 0x000fe40000000f00 */
[----:B------:R-:W-:Y:S01]  /*49a0*/  @P4 LOP3.LUT R43, R17, 0xffff, RZ, 0xc0, !PT ;  /* 0x0000ffff112b4812 */ /* 0x000fe200078ec0ff */
[----:B--2-4-:R-:W-:Y:S06]  /*49b0*/  @!P0 BRA `(.L_x_80) ;  /* 0x0000000000a48947 */ /* 0x014fec0003800000 */
[----:B------:R-:W-:Y:S01]  /*49c0*/  IMAD.HI.U32 R24, R98, R39, RZ ;  /* 0x0000002762187227 */ /* 0x000fe200078e00ff */
[----:B------:R-:W-:Y:S02]  /*49d0*/  ISETP.NE.AND P0, PT, R38, 0x1, PT ;  /* 0x000000012600780c */ /* 0x000fe40003f05270 */
[----:B------:R-:W-:Y:S01]  /*49e0*/  ISETP.NE.AND P2, PT, R40, 0x1, PT ;  /* 0x000000012800780c */ /* 0x000fe20003f45270 */
[-C--:B------:R-:W-:Y:S01]  /*49f0*/  IMAD.HI.U32 R22, R99, R92.reuse, RZ ;  /* 0x0000005c63167227 */ /* 0x080fe200078e00ff */
[----:B------:R-:W-:Y:S02]  /*4a00*/  SHF.R.U32.HI R23, RZ, R97, R24 ;  /* 0x00000061ff177219 */ /* 0x000fe40000011618 */
[----:B------:R-:W-:Y:S01]  /*4a10*/  ISETP.NE.AND P3, PT, R42, 0x1, PT ;  /* 0x000000012a00780c */ /* 0x000fe20003f65270 */
[----:B------:R-:W-:Y:S01]  /*4a20*/  IMAD.HI.U32 R28, R43, R39, RZ ;  /* 0x000000272b1c7227 */ /* 0x000fe200078e00ff */
[----:B------:R-:W-:Y:S02]  /*4a30*/  SHF.R.U32.HI R22, RZ, R93, R22 ;  /* 0x0000005dff167219 */ /* 0x000fe40000011616 */
[----:B------:R-:W-:Y:S01]  /*4a40*/  SEL R3, R98, R23, !P0 ;  /* 0x0000001762037207 */ /* 0x000fe20004000000 */
[----:B------:R-:W-:Y:S01]  /*4a50*/  IMAD.HI.U32 R26, R45, R92, RZ ;  /* 0x0000005c2d1a7227 */ /* 0x000fe200078e00ff */
[----:B------:R-:W-:Y:S03]  /*4a60*/  SEL R7, R99, R22, !P3 ;  /* 0x0000001663077207 */ /* 0x000fe60005800000 */
[-C--:B------:R-:W-:Y:S01]  /*4a70*/  IMAD.HI.U32 R22, R3, R36.reuse, RZ ;  /* 0x0000002403167227 */ /* 0x080fe200078e00ff */
[----:B------:R-:W-:Y:S03]  /*4a80*/  SHF.R.U32.HI R26, RZ, R93, R26 ;  /* 0x0000005dff1a7219 */ /* 0x000fe6000001161a */
[----:B------:R-:W-:Y:S01]  /*4a90*/  IMAD.HI.U32 R24, R7, R36, RZ ;  /* 0x0000002407187227 */ /* 0x000fe200078e00ff */
[----:B------:R-:W-:Y:S02]  /*4aa0*/  @P2 SHF.R.U32.HI R3, RZ, R37, R22 ;  /* 0x00000025ff032219 */ /* 0x000fe40000011616 */
[----:B------:R-:W-:Y:S02]  /*4ab0*/  SHF.R.U32.HI R22, RZ, R97, R28 ;  /* 0x00000061ff167219 */ /* 0x000fe4000001161c */
[----:B------:R-:W-:Y:S01]  /*4ac0*/  @P2 SHF.R.U32.HI R7, RZ, R37, R24 ;  /* 0x00000025ff072219 */ /* 0x000fe20000011618 */
[C---:B------:R-:W-:Y:S01]  /*4ad0*/  IMAD R2, R40.reuse, R3, RZ ;  /* 0x0000000328027224 */ /* 0x040fe200078e02ff */
[----:B------:R-:W-:Y:S02]  /*4ae0*/  SEL R5, R43, R22, !P0 ;  /* 0x000000162b057207 */ /* 0x000fe40004000000 */
[----:B------:R-:W-:Y:S01]  /*4af0*/  SEL R3, R45, R26, !P3 ;  /* 0x0000001a2d037207 */ /* 0x000fe20005800000 */
[----:B------:R-:W-:Y:S01]  /*4b00*/  IMAD R4, R40, R7, RZ ;  /* 0x0000000728047224 */ /* 0x000fe200078e02ff */
[C---:B------:R-:W-:Y:S01]  /*4b10*/  ISETP.GE.AND P0, PT, R5.reuse, R2, PT ;  /* 0x000000020500720c */ /* 0x040fe20003f06270 */
[----:B------:R-:W-:Y:S03]  /*4b20*/  IMAD.HI.U32 R6, R5, R36, RZ ;  /* 0x0000002405067227 */ /* 0x000fe600078e00ff */
[----:B------:R-:W-:Y:S01]  /*4b30*/  ISETP.GE.OR P0, PT, R3, R4, P0 ;  /* 0x000000040300720c */ /* 0x000fe20000706670 */
[----:B------:R-:W-:Y:S01]  /*4b40*/  IMAD.MOV R4, RZ, RZ, -R3 ;  /* 0x000000ffff047224 */ /* 0x000fe200078e0a03 */
[-C--:B------:R-:W-:Y:S03]  /*4b50*/  SHF.R.U32.HI R6, RZ, R37.reuse, R6 ;  /* 0x00000025ff067219 */ /* 0x080fe60000011606 */
[----:B------:R-:W-:Y:S01]  /*4b60*/  IMAD R45, R42, R4, R45 ;  /* 0x000000042a2d7224 */ /* 0x000fe200078e022d */
[----:B------:R-:W-:Y:S05]  /*4b70*/  SEL R15, R5, R6, !P2 ;  /* 0x00000006050f7207 */ /* 0x000fea0005000000 */
[----:B------:R-:W-:Y:S02]  /*4b80*/  IMAD.MOV R6, RZ, RZ, -R15 ;  /* 0x000000ffff067224 */ /* 0x000fe400078e0a0f */
[C---:B------:R-:W-:Y:S04]  /*4b90*/  @!P0 IMAD.HI.U32 R2, R3.reuse, R36, RZ ;  /* 0x0000002403028227 */ /* 0x040fe800078e00ff */
[----:B------:R-:W-:Y:S01]  /*4ba0*/  IMAD R6, R40, R6, R5 ;  /* 0x0000000628067224 */ /* 0x000fe200078e0205 */
[----:B------:R-:W-:Y:S04]  /*4bb0*/  @!P0 SHF.R.U32.HI R2, RZ, R37, R2 ;  /* 0x00000025ff028219 */ /* 0x000fe80000011602 */
[----:B------:R-:W-:Y:S02]  /*4bc0*/  @!P0 SEL R0, R3, R2, !P2 ;  /* 0x0000000203008207 */ /* 0x000fe40005000000 */
[----:B------:R-:W-:Y:S02]  /*4bd0*/  IADD3 R2, PT, PT, -R5, RZ, RZ ;  /* 0x000000ff05027210 */ /* 0x000fe40007ffe1ff */
[----:B------:R-:W-:Y:S01]  /*4be0*/  @!P0 IADD3 R8, PT, PT, R15, -R0, RZ ;  /* 0x800000000f088210 */ /* 0x000fe20007ffe0ff */
[----:B------:R-:W-:Y:S02]  /*4bf0*/  @!P0 IMAD R0, R7, R6, R0 ;  /* 0x0000000607008224 */ /* 0x000fe400078e0200 */
[----:B------:R-:W-:Y:S02]  /*4c00*/  IMAD R43, R38, R2, R43 ;  /* 0x00000002262b7224 */ /* 0x000fe400078e022b */
[----:B------:R-:W-:Y:S02]  /*4c10*/  @!P0 IMAD R5, R8, R40, R3 ;  /* 0x0000002808058224 */ /* 0x000fe400078e0203 */
[----:B------:R-:W-:Y:S04]  /*4c20*/  @!P0 IMAD.MOV.U32 R3, RZ, RZ, R0 ;  /* 0x000000ffff038224 */ /* 0x000fe800078e0000 */
[----:B------:R-:W-:Y:S02]  /*4c30*/  IMAD R45, R3, R42, R45 ;  /* 0x0000002a032d7224 */ /* 0x000fe400078e022d */
[----:B------:R-:W-:Y:S07]  /*4c40*/  IMAD R43, R5, R38, R43 ;  /* 0x00000026052b7224 */ /* 0x000fee00078e022b */
.L_x_80:
[----:B-1----:R-:W-:Y:S01]  /*4c50*/  @!P1 ISETP.NE.AND P0, PT, R10, 0x1, PT ;  /* 0x000000010a00980c */ /* 0x002fe20003f05270 */
[----:B------:R-:W-:Y:S01]  /*4c60*/  @!P1 IMAD.HI.U32 R0, R45, R12, RZ ;  /* 0x0000000c2d009227 */ /* 0x000fe200078e00ff */
[----:B------:R-:W-:Y:S01]  /*4c70*/  @!P1 ISETP.NE.AND P2, PT, R9, 0x1, PT ;  /* 0x000000010900980c */ /* 0x000fe20003f45270 */
[----:B------:R-:W-:Y:S01]  /*4c80*/  ULOP3.LUT UP0, URZ, UR48, 0x1b0, URZ, 0xc0, !UPT ;  /* 0x000001b030ff7892 */ /* 0x000fe2000f80c0ff */
[----:B------:R-:W-:Y:S01]  /*4c90*/  R2UR UR42, R21 ;  /* 0x00000000152a72ca */ /* 0x000fe200000e0000 */
[----:B------:R-:W-:Y:S01]  /*4ca0*/  @!P1 IMAD.HI.U32 R3, R43, R11, RZ ;  /* 0x0000000b2b039227 */ /* 0x000fe200078e00ff */
[----:B------:R-:W-:Y:S02]  /*4cb0*/  @!P1 SHF.R.U32.HI R0, RZ, R13, R0 ;  /* 0x0000000dff009219 */ /* 0x000fe40000011600 */
[----:B------:R-:W-:Y:S01]  /*4cc0*/  R2UR UR41, R20 ;  /* 0x00000000142972ca */ /* 0x000fe200000e0000 */
[----:B------:R-:W-:Y:S01]  /*4cd0*/  VIADD R112, R112, 0x1 ;  /* 0x0000000170707836 */ /* 0x000fe20000000000 */
[----:B------:R-:W-:Y:S02]  /*4ce0*/  @!P1 SHF.R.U32.HI R2, RZ, R14, R3 ;  /* 0x0000000eff029219 */ /* 0x000fe40000011603 */
[----:B------:R-:W-:Y:S02]  /*4cf0*/  @!P1 SEL R3, R45, R0, !P2 ;  /* 0x000000002d039207 */ /* 0x000fe40005000000 */
[----:B------:R-:W-:Y:S02]  /*4d00*/  @!P1 SEL R2, R43, R2, !P0 ;  /* 0x000000022b029207 */ /* 0x000fe40004000000 */
[----:B------:R-:W-:Y:S01]  /*4d10*/  @P4 SHF.R.U32.HI R103, RZ, 0x10, R17 ;  /* 0x00000010ff674819 */ /* 0x000fe20000011611 */
[----:B------:R-:W-:Y:S02]  /*4d20*/  USHF.L.U32 UR42, UR42, 0x6, URZ ;  /* 0x000000062a2a7899 */ /* 0x000fe400080006ff */
[----:B------:R-:W-:Y:S02]  /*4d30*/  @!P1 IMAD.IADD R0, R2, 0x1, -R3 ;  /* 0x0000000102009824 */ /* 0x000fe400078e0a03 */
[----:B------:R-:W-:Y:S01]  /*4d40*/  @!P1 IMAD.IADD R2, R3, 0x1, -R2 ;  /* 0x0000000103029824 */ /* 0x000fe200078e0a02 */
[----:B------:R-:W-:Y:S01]  /*4d50*/  USHF.L.U32 UR41, UR41, 0x7, URZ ;  /* 0x0000000729297899 */ /* 0x000fe200080006ff */
[----:B------:R-:W-:Y:S02]  /*4d60*/  @!P1 IMAD R45, R0, R9, R45 ;  /* 0x00000009002d9224 */ /* 0x000fe400078e022d */
[----:B------:R-:W-:Y:S01]  /*4d70*/  @!P1 IMAD R43, R2, R10, R43 ;  /* 0x0000000a022b9224 */ /* 0x000fe200078e022b */
[----:B------:R-:W-:Y:S08]  /*4d80*/  BRA.U !UP0, `(.L_x_81) ;  /* 0x0000000108407547 */ /* 0x000ff0000b800000 */
[----:B------:R-:W1:Y:S01]  /*4d90*/  LDCU.64 UR8, c[0x4][0x80] ;  /* 0x01001000ff0877ac */ /* 0x000e620008000a00 */
[----:B------:R-:W-:Y:S01]  /*4da0*/  MOV R3, 0x0 ;  /* 0x0000000000037802 */ /* 0x000fe20000000f00 */
[----:B------:R-:W-:Y:S02]  /*4db0*/  HFMA2 R12, -RZ, RZ, 0, 5.9604644775390625e-08 ;  /* 0x00000001ff0c7431 */ /* 0x000fe400000001ff */
[----:B------:R-:W-:Y:S02]  /*4dc0*/  IMAD.MOV.U32 R8, RZ, RZ, 0x70 ;  /* 0x00000070ff087424 */ /* 0x000fe400078e00ff */
[----:B------:R-:W-:Y:S01]  /*4dd0*/  IMAD.MOV.U32 R13, RZ, RZ, RZ ;  /* 0x000000ffff0d7224 */ /* 0x000fe200078e00ff */
[----:B------:R-:W2:Y:S01]  /*4de0*/  LDCU.64 UR6, c[0x4][0x88] ;  /* 0x01001100ff0677ac */ /* 0x000ea20008000a00 */
[----:B------:R-:W3:Y:S01]  /*4df0*/  LDC.64 R2, c[0x4][R3] ;  /* 0x0100000003027b82 */ /* 0x000ee20000000a00 */
[----:B------:R-:W4:Y:S01]  /*4e00*/  LDCU.64 UR4, c[0x4][0x8] ;  /* 0x01000100ff0477ac */ /* 0x000f220008000a00 */
[----:B-1----:R-:W-:Y:S01]  /*4e10*/  MOV R5, UR9 ;  /* 0x0000000900057c02 */ /* 0x002fe20008000f00 */
[----:B------:R-:W-:Y:S01]  /*4e20*/  IMAD.U32 R4, RZ, RZ, UR8 ;  /* 0x00000008ff047e24 */ /* 0x000fe2000f8e00ff */
[----:B--2---:R-:W-:Y:S01]  /*4e30*/  MOV R7, UR7 ;  /* 0x0000000700077c02 */ /* 0x004fe20008000f00 */
[----:B------:R-:W-:Y:S01]  /*4e40*/  IMAD.U32 R6, RZ, RZ, UR6 ;  /* 0x00000006ff067e24 */ /* 0x000fe2000f8e00ff */
[----:B----4-:R-:W-:Y:S01]  /*4e50*/  MOV R11, UR5 ;  /* 0x00000005000b7c02 */ /* 0x010fe20008000f00 */
[----:B------:R-:W-:Y:S02]  /*4e60*/  IMAD.U32 R10, RZ, RZ, UR4 ;  /* 0x00000004ff0a7e24 */ /* 0x000fe4000f8e00ff */
[----:B------:R-:W-:Y:S07]  /*4e70*/  LEPC R20, `(.L_x_81) ;  /* 0x000000001014794e */ /* 0x000fee0000000000 */
[----:B---3-5:R-:W-:Y:S05]  /*4e80*/  CALL.ABS.NOINC R2 ;  /* 0x0000000002007343 */ /* 0x028fea0003c00000 */
.L_x_81:
[----:B------:R-:W-:Y:S01]  /*4e90*/  LOP3.LUT P0, RZ, R109, 0x1b0, RZ, 0xc0, !PT ;  /* 0x000001b06dff7812 */ /* 0x000fe2000780c0ff */
[----:B------:R-:W-:Y:S11]  /*4ea0*/  BSSY.RECONVERGENT B6, `(.L_x_82) ;  /* 0x0000013000067945 */ /* 0x000ff60003800200 */
[----:B------:R-:W-:Y:S01]  /*4eb0*/  @!UPT UIADD3 URZ, UPT, UPT, URZ, URZ, URZ ;  /* 0x000000fffffff290 */ /* 0x000fe2000fffe0ff */
[----:B------:R-:W-:Y:S05]  /*4ec0*/  @!P0 BRA `(.L_x_83) ;  /* 0x0000000000408947 */ /* 0x000fea0003800000 */
        /* <DEDUP_REMOVED lines=16> */
.L_x_83:
[----:B------:R-:W-:Y:S05]  /*4fd0*/  BSYNC.RECONVERGENT B6 ;  /* 0x0000000000067941 */ /* 0x000fea0003800200 */
.L_x_82:
[----:B------:R-:W-:Y:S01]  /*4fe0*/  ISETP.NE.U32.AND P4, PT, R90, RZ, PT ;  /* 0x000000ff5a00720c */ /* 0x000fe20003f85070 */
[----:B------:R-:W-:Y:S01]  /*4ff0*/  UISETP.NE.AND UP2, UPT, UR50, URZ, UPT ;  /* 0x000000ff3200728c */ /* 0x000fe2000bf45270 */
[----:B------:R-:W-:Y:S01]  /*5000*/  ISETP.NE.U32.AND P2, PT, RZ, UR38, PT ;  /* 0x00000026ff007c0c */ /* 0x000fe2000bf45070 */
[----:B------:R-:W-:Y:S01]  /*5010*/  UISETP.NE.U32.AND UP1, UPT, UR44, URZ, UPT ;  /* 0x000000ff2c00728c */ /* 0x000fe2000bf25070 */
[----:B------:R-:W-:Y:S01]  /*5020*/  ISETP.NE.AND.EX P4, PT, R91, RZ, PT, P4 ;  /* 0x000000ff5b00720c */ /* 0x000fe20003f85340 */
[----:B------:R-:W-:Y:S01]  /*5030*/  UPLOP3.LUT UP0, UPT, UPT, UPT, UPT, 0x40, 0x4 ;  /* 0x000000000004789c */ /* 0x000fe20003f0e870 */
[----:B------:R-:W-:Y:S01]  /*5040*/  ISETP.NE.AND.EX P2, PT, RZ, UR39, PT, P2 ;  /* 0x00000027ff007c0c */ /* 0x000fe2000bf45320 */
[----:B------:R-:W-:Y:S01]  /*5050*/  UISETP.NE.AND.EX UP1, UPT, UR45, URZ, UPT, UP1 ;  /* 0x000000ff2d00728c */ /* 0x000fe2000bf25310 */
[----:B------:R-:W-:Y:S04]  /*5060*/  PLOP3.LUT P1, PT, PT, PT, UP2, 0x80, 0x8 ;  /* 0x000000000008781c */ /* 0x000fe80003f2f028 */
[----:B------:R-:W-:Y:S06]  /*5070*/  @UP2 UPLOP3.LUT UP0, UPT, UPT, UPT, UP1, 0x80, 0x8 ;  /* 0x000000000008289c */ /* 0x000fec0003f0f010 */
[----:B------:R-:W-:Y:S01]  /*5080*/  PLOP3.LUT P0, PT, PT, PT, UP0, 0x80, 0x8 ;  /* 0x000000000008781c */ /* 0x000fe20003f0f008 */
[----:B------:R-:W-:Y:S01]  /*5090*/  @!UPT UIADD3 URZ, UPT, UPT, URZ, URZ, URZ ;  /* 0x000000fffffff290 */ /* 0x000fe2000fffe0ff */
[----:B------:R-:W-:Y:S11]  /*50a0*/  BRA.U !UP1, `(.L_x_84) ;  /* 0x0000000109387547 */ /* 0x000ff6000b800000 */
[----:B------:R-:W-:Y:S01]  /*50b0*/  UISETP.NE.U32.AND UP0, UPT, UR38, URZ, UPT ;  /* 0x000000ff2600728c */ /* 0x000fe2000bf05070 */
[----:B------:R-:W-:Y:S02]  /*50c0*/  HFMA2 R0, -RZ, RZ, 0, 5.9604644775390625e-08 ;  /* 0x00000001ff007431 */ /* 0x000fe400000001ff */
[----:B------:R-:W-:Y:S01]  /*50d0*/  IMAD.MOV.U32 R95, RZ, RZ, 0x1 ;  /* 0x00000001ff5f7424 */ /* 0x000fe200078e00ff */
[----:B------:R-:W-:Y:S06]  /*50e0*/  UISETP.NE.AND.EX UP0, UPT, UR39, URZ, UPT, UP0 ;  /* 0x000000ff2700728c */ /* 0x000fec000bf05300 */
[----:B------:R-:W-:Y:S05]  /*50f0*/  PLOP3.LUT P3, PT, PT, PT, UP0, 0x80, 0x8 ;  /* 0x000000000008781c */ /* 0x000fea0003f6f008 */
[----:B------:R-:W1:Y:S01]  /*5100*/  @UP0 LDCU.64 UR6, c[0x0][0x888] ;  /* 0x00011100ff0607ac */ /* 0x000e620008000a00 */
[----:B------:R-:W-:Y:S07]  /*5110*/  @UP0 UIMAD UR4, UR36, UR44, URZ ;  /* 0x0000002c240402a4 */ /* 0x000fee000f8e02ff */
[----:B------:R-:W-:Y:S01]  /*5120*/  @!P3 PRMT R95, R0, 0x7610, R95 ;  /* 0x00007610005fb816 */ /* 0x000fe2000000005f */
[----:B-1----:R-:W-:Y:S03]  /*5130*/  @UP0 UIMAD.WIDE UR6, UR4, 0x4, UR6 ;  /* 0x00000004040608a5 */ /* 0x002fe6000f8e0206 */
[----:B------:R-:W1:Y:S03]  /*5140*/  @!UP0 LDCU UR4, c[0x0][0x880] ;  /* 0x00011000ff0487ac */ /* 0x000e660008000800 */
[----:B------:R-:W-:Y:S01]  /*5150*/  IMAD.U32 R2, RZ, RZ, UR6 ;  /* 0x00000006ff027e24 */ /* 0x000fe2000f8e00ff */
[----:B------:R-:W-:Y:S05]  /*5160*/  MOV R3, UR7 ;  /* 0x0000000700037c02 */ /* 0x000fea0008000f00 */
[----:B-----5:R2:W5:Y:S02]  /*5170*/  @P3 LDG.E R49, desc[UR46][R2.64] ;  /* 0x0000002e02313981 */ /* 0x020564000c1e1900 */
[----:B-12---:R-:W-:Y:S02]  /*5180*/  @!P3 IMAD.U32 R49, RZ, RZ, UR4 ;  /* 0x00000004ff31be24 */ /* 0x006fe4000f8e00ff */
.L_x_84:
[----:B------:R-:W-:Y:S05]  /*5190*/  @!P4 BRA `(.L_x_85) ;  /* 0x000000000020c947 */ /* 0x000fea0003800000 */
[----:B------:R-:W-:Y:S04]  /*51a0*/  ISETP.NE.U32.AND P3, PT, R88, RZ, PT ;  /* 0x000000ff5800720c */ /* 0x000fe80003f65070 */
[----:B------:R-:W-:Y:S11]  /*51b0*/  ISETP.NE.AND.EX P3, PT, R89, RZ, PT, P3 ;  /* 0x000000ff5900720c */ /* 0x000ff60003f65330 */
[----:B------:R-:W-:Y:S02]  /*51c0*/  @!UPT UIADD3 URZ, UPT, UPT, URZ, URZ, URZ ;  /* 0x000000fffffff290 */ /* 0x000fe4000fffe0ff */
[----:B------:R-:W1:Y:S01]  /*51d0*/  @P3 LDC.64 R2, c[0x0][0x8a8] ;  /* 0x00022a00ff023b82 */ /* 0x000e620000000a00 */
[----:B------:R-:W-:Y:S04]  /*51e0*/  @P3 IMAD R0, R90, UR36, RZ ;  /* 0x000000245a003c24 */ /* 0x000fe8000f8e02ff */
[----:B-1----:R-:W-:Y:S05]  /*51f0*/  @P3 IMAD.WIDE R2, R0, 0x4, R2 ;  /* 0x0000000400023825 */ /* 0x002fea00078e0202 */
[----:B-----5:R1:W5:Y:S02]  /*5200*/  @P3 LDG.E R47, desc[UR46][R2.64] ;  /* 0x0000002e022f3981 */ /* 0x020364000c1e1900 */
[----:B-1----:R-:W2:Y:S02]  /*5210*/  @!P3 LDC R47, c[0x0][0x8a0] ;  /* 0x00022800ff2fbb82 */ /* 0x002ea40000000800 */
.L_x_85:
[----:B-----5:R-:W-:Y:S01]  /*5220*/  FSETP.NEU.AND P4, PT, R49, RZ, PT ;  /* 0x000000ff3100720b */ /* 0x020fe20003f8d000 */
[----:B------:R-:W-:Y:S01]  /*5230*/  BSSY B1, `(.L_x_86) ;  /* 0x0000042000017945 */ /* 0x000fe20003800000 */
[----:B------:R-:W-:Y:S01]  /*5240*/  SEL R7, RZ, 0xffffffff, P2 ;  /* 0xffffffffff077807 */ /* 0x000fe20001000000 */
[----:B------:R-:W-:Y:S01]  /*5250*/  IMAD.MOV.U32 R115, RZ, RZ, 0x1 ;  /* 0x00000001ff737424 */ /* 0x000fe200078e00ff */
[----:B------:R-:W-:Y:S02]  /*5260*/  LOP3.LUT P3, RZ, R95, 0xff, RZ, 0xc0, !PT ;  /* 0x000000ff5fff7812 */ /* 0x000fe4000786c0ff */
[----:B------:R-:W-:Y:S02]  /*5270*/  CS2R R86, SRZ ;  /* 0x0000000000567805 */ /* 0x000fe4000001ff00 */
[----:B------:R-:W-:Y:S02]  /*5280*/  @P1 SEL R4, RZ, 0xffffffff, P4 ;  /* 0xffffffffff041807 */ /* 0x000fe40002000000 */
[----:B------:R-:W-:Y:S02]  /*5290*/  CS2R R84, SRZ ;  /* 0x0000000000547805 */ /* 0x000fe4000001ff00 */
[----:B------:R-:W-:Y:S02]  /*52a0*/  LEA R0, R105, UR49, 0x3 ;  /* 0x0000003169007c11 */ /* 0x000fe4000f8e18ff */
[----:B------:R-:W-:Y:S02]  /*52b0*/  CS2R R82, SRZ ;  /* 0x0000000000527805 */ /* 0x000fe4000001ff00 */
[----:B------:R-:W-:Y:S02]  /*52c0*/  @P0 SEL R4, R7, R4, !P3 ;  /* 0x0000000407040207 */ /* 0x000fe40005800000 */
[----:B------:R-:W-:Y:S02]  /*52d0*/  CS2R R80, SRZ ;  /* 0x0000000000507805 */ /* 0x000fe4000001ff00 */
[----:B------:R-:W-:Y:S02]  /*52e0*/  LEA R113, R44, UR49, 0x3 ;  /* 0x000000312c717c11 */ /* 0x000fe4000f8e18ff */
[----:B------:R-:W-:Y:S02]  /*52f0*/  @P1 LOP3.LUT R4, R4, 0x1, RZ, 0xc0, !PT ;  /* 0x0000000104041812 */ /* 0x000fe400078ec0ff */
[----:B------:R-:W-:Y:S02]  /*5300*/  SHF.L.U32 R2, R107, 0x1f, RZ ;  /* 0x0000001f6b027819 */ /* 0x000fe400000006ff */
[----:B------:R-:W-:Y:S02]  /*5310*/  ISETP.NE.U32.OR P6, PT, R4, 0x1, !P1 ;  /* 0x000000010400780c */ /* 0x000fe40004fc5470 */
[----:B------:R-:W-:Y:S02]  /*5320*/  PLOP3.LUT P2, PT, PT, PT, UP1, 0x80, 0x8 ;  /* 0x000000000008781c */ /* 0x000fe40003f4f018 */
[----:B------:R-:W-:Y:S02]  /*5330*/  LEA.HI R5, R44, R44, RZ, 0x1 ;  /* 0x0000002c2c057211 */ /* 0x000fe400078f08ff */
[----:B------:R-:W-:Y:S02]  /*5340*/  SEL R4, RZ, 0xffffffff, P4 ;  /* 0xffffffffff047807 */ /* 0x000fe40002000000 */
[----:B------:R-:W-:Y:S01]  /*5350*/  P2R R114, PR, RZ, 0x40 ;  /* 0x00000040ff727803 */ /* 0x000fe20000000000 */
[C---:B------:R-:W-:Y:S01]  /*5360*/  IMAD.SHL.U32 R3, R5.reuse, 0x40, RZ ;  /* 0x0000004005037824 */ /* 0x040fe200078e00ff */
[----:B------:R-:W-:Y:S03]  /*5370*/  LOP3.LUT R5, R5, 0xffe, RZ, 0xc0, !PT ;  /* 0x00000ffe05057812 */ /* 0x000fe600078ec0ff */
[----:B------:R-:W-:Y:S02]  /*5380*/  @P6 SHF.L.U32 R9, R104, 0x1f, RZ ;  /* 0x0000001f68096819 */ /* 0x000fe400000006ff */
[----:B------:R-:W-:Y:S01]  /*5390*/  @P2 SEL R4, R7, R4, !P3 ;  /* 0x0000000407042207 */ /* 0x000fe20005800000 */
[----:B------:R-:W-:Y:S01]  /*53a0*/  IMAD.IADD R48, R44, 0x1, -R5 ;  /* 0x000000012c307824 */ /* 0x000fe200078e0a05 */
[----:B------:R-:W1:Y:S01]  /*53b0*/  @P6 SYNCS.PHASECHK.TRANS64.TRYWAIT P1, [R0+URZ+0x40], R9 ;  /* 0x00004009000065a7 */ /* 0x000e6200080211ff */
[----:B------:R-:W-:Y:S02]  /*53c0*/  LOP3.LUT R3, R3, 0xffffff80, RZ, 0xc0, !PT ;  /* 0xffffff8003037812 */ /* 0x000fe400078ec0ff */
[----:B------:R-:W-:Y:S03]  /*53d0*/  LOP3.LUT R4, R4, 0x1, RZ, 0xc0, !PT ;  /* 0x0000000104047812 */ /* 0x000fe600078ec0ff */
[----:B------:R-:W-:Y:S01]  /*53e0*/  IMAD.IADD R3, R46, 0x1, R3 ;  /* 0x000000012e037824 */ /* 0x000fe200078e0203 */
[----:B------:R-:W-:Y:S03]  /*53f0*/  ISETP.NE.U32.AND P5, PT, R4, 0x1, PT ;  /* 0x000000010400780c */ /* 0x000fe60003fa5070 */
[----:B------:R-:W-:Y:S01]  /*5400*/  IMAD R48, R48, 0x100000, R3 ;  /* 0x0010000030307824 */ /* 0x000fe200078e0203 */
[----:B------:R-:W-:Y:S01]  /*5410*/  P2R R124, PR, RZ, 0x20 ;  /* 0x00000020ff7c7803 */ /* 0x000fe20000000000 */
[----:B------:R3:W4:Y:S01]  /*5420*/  SYNCS.PHASECHK.TRANS64.TRYWAIT P0, [R113+URZ+0x90], R2 ;  /* 0x00009002710075a7 */ /* 0x00072200080011ff */
[----:B-1----:R-:W-:Y:S01]  /*5430*/  @P6 SEL R115, RZ, 0x1, !P1 ;  /* 0x00000001ff736807 */ /* 0x002fe20004800000 */
[----:B---3--:R-:W-:Y:S06]  /*5440*/  @!P6 BRA `(.L_x_87) ;  /* 0x000000000080e947 */ /* 0x008fec0003800000 */
[----:B------:R-:W-:Y:S01]  /*5450*/  @P5 IMAD R5, R105, 0x1000, R100 ;  /* 0x0000100069055824 */ /* 0x000fe200078e0264 */
[----:B------:R-:W-:Y:S01]  /*5460*/  ISETP.NE.AND P1, PT, R115, RZ, PT ;  /* 0x000000ff7300720c */ /* 0x000fe20003f25270 */
[----:B------:R-:W-:Y:S01]  /*5470*/  BSSY B0, `(.L_x_88) ;  /* 0x000000b000007945 */ /* 0x000fe20003800000 */
[----:B------:R-:W-:Y:S01]  /*5480*/  CS2R R82, SRZ ;  /* 0x0000000000527805 */ /* 0x000fe2000001ff00 */
[----:B------:R-:W-:Y:S01]  /*5490*/  @P5 VIADD R4, R5, UR49 ;  /* 0x0000003105045c36 */ /* 0x000fe20008000000 */
[----:B------:R-:W-:Y:S02]  /*54a0*/  CS2R R80, SRZ ;  /* 0x0000000000507805 */ /* 0x000fe4000001ff00 */
[----:B------:R-:W-:Y:S02]  /*54b0*/  CS2R R86, SRZ ;  /* 0x0000000000567805 */ /* 0x000fe4000001ff00 */
[----:B------:R-:W-:Y:S01]  /*54c0*/  CS2R R84, SRZ ;  /* 0x0000000000547805 */ /* 0x000fe2000001ff00 */
[----:B------:R-:W-:Y:S04]  /*54d0*/  @P5 IMAD R4, R108, -0x10, R4 ;  /* 0xfffffff06c045824 */ /* 0x000fe800078e0204 */
[----:B------:R-:W-:Y:S05]  /*54e0*/  @P1 BRA `(.L_x_89) ;  /* 0x00000000000c1947 */ /* 0x000fea0003800000 */
[----:B------:R-:W-:Y:S04]  /*54f0*/  SHF.L.U32 R3, R104, 0x1f, RZ ;  /* 0x0000001f68037819 */ /* 0x000fe800000006ff */
[----:B------:R-:W1:Y:S02]  /*5500*/  SYNCS.PHASECHK.TRANS64.TRYWAIT P1, [R0+URZ+0x40], R3 ;  /* 0x00004003000075a7 */ /* 0x000e6400080211ff */
[----:B-1----:R-:W-:Y:S05]  /*5510*/  @!P1 BRA `(.L_x_90) ;  /* 0x0000002000f09947 */ /* 0x002fea0003800000 */
.L_x_89:
[----:B------:R-:W-:Y:S05]  /*5520*/  BSYNC B0 ;  /* 0x0000000000007941 */ /* 0x000fea0003800000 */
.L_x_88:
[----:B------:R-:W-:Y:S01]  /*5530*/  ISETP.NE.AND P1, PT, R124, RZ, PT ;  /* 0x000000ff7c00720c */ /* 0x000fe20003f25270 */
[----:B-1----:R-:W-:Y:S02]  /*5540*/  VIADD R3, R0, 0x50 ;  /* 0x0000005000037836 */ /* 0x002fe40000000000 */
[----:B------:R-:W-:Y:S02]  /*5550*/  IMAD.U32 R0, RZ, RZ, UR37 ;  /* 0x00000025ff007e24 */ /* 0x000fe4000f8e00ff */
[----:B------:R-:W-:Y:S03]  /*5560*/  VIADD R105, R105, 0x1 ;  /* 0x0000000169697836 */ /* 0x000fe60000000000 */
[----:B------:R-:W-:Y:S05]  /*5570*/  PRMT R0, R0, 0x654, R3 ;  /* 0x0000065400007816 */ /* 0x000fea0000000003 */
[----:B------:R1:W3:Y:S04]  /*5580*/  @P1 LDS.128 R80, [R5+UR49+0x200] ;  /* 0x0002003105501984 */ /* 0x0002e80008000c00 */
[----:B------:R1:W1:Y:S01]  /*5590*/  @P1 LDS.128 R84, [R4+0x210] ;  /* 0x0002100004541984 */ /* 0x0002620000000c00 */
[C---:B------:R-:W-:Y:S01]  /*55a0*/  ISETP.NE.AND P1, PT, R105.reuse, 0x2, PT ;  /* 0x000000026900780c */ /* 0x040fe20003f25270 */
[----:B------:R-:W-:Y:S01]  /*55b0*/  @!PT LDS RZ, [RZ] ;  /* 0x00000000fffff984 */ /* 0x000fe20000000800 */
[----:B------:R-:W-:Y:S01]  /*55c0*/  @!PT LDS RZ, [RZ] ;  /* 0x00000000fffff984 */ /* 0x000fe20000000800 */
[----:B------:R-:W-:Y:S01]  /*55d0*/  @!PT LDS RZ, [RZ] ;  /* 0x00000000fffff984 */ /* 0x000fe20000000800 */
[----:B------:R-:W-:Y:S01]  /*55e0*/  @!PT LDS RZ, [RZ] ;  /* 0x00000000fffff984 */ /* 0x000fe20000000800 */
[----:B------:R5:W-:Y:S06]  /*55f0*/  MEMBAR.ALL.CTA ;  /* 0x0000000000007992 */ /* 0x000bec0000008000 */
[----:B-----5:R-:W5:Y:S01]  /*5600*/  FENCE.VIEW.ASYNC.S ;  /* 0x00000000000073c6 */ /* 0x020f620000000000 */
[----:B------:R-:W-:Y:S02]  /*5610*/  SEL R3, RZ, 0x1, P1 ;  /* 0x00000001ff037807 */ /* 0x000fe40000800000 */
[----:B------:R-:W-:Y:S02]  /*5620*/  SEL R105, R105, RZ, P1 ;  /* 0x000000ff69697207 */ /* 0x000fe40000800000 */
[----:B------:R-:W-:Y:S01]  /*5630*/  LOP3.LUT R104, R104, R3, RZ, 0x3c, !PT ;  /* 0x0000000368687212 */ /* 0x000fe200078e3cff */
[----:B-----5:R1:W-:Y:S06]  /*5640*/  SYNCS.ARRIVE.TRANS64.RED.A1T0 RZ, [R0+URZ], RZ ;  /* 0x000000ff00ff79a7 */ /* 0x0203ec00081004ff */
.L_x_87:
[----:B------:R-:W-:Y:S05]  /*5650*/  BSYNC B1 ;  /* 0x0000000000017941 */ /* 0x000fea0003800000 */
.L_x_86:
[----:B-1----:R-:W-:Y:S04]  /*5660*/  SHF.R.U32.HI R0, RZ, 0x15, R48 ;  /* 0x00000015ff007819 */ /* 0x002fe80000011630 */
[----:B------:R-:W-:Y:S01]  /*5670*/  LOP3.LUT P1, RZ, R0, 0x3, R101, 0x48, !PT ;  /* 0x0000000300ff7812 */ /* 0x000fe20007824865 */
[----:B------:R-:W-:Y:S01]  /*5680*/  @!UPT UIADD3 URZ, UPT, UPT, URZ, URZ, URZ ;  /* 0x000000fffffff290 */ /* 0x000fe2000fffe0ff */
[----:B----4-:R-:W-:Y:S11]  /*5690*/  @P0 BRA `(.L_x_91) ;  /* 0x0000000000080947 */ /* 0x010ff60003800000 */
[----:B------:R-:W1:Y:S02]  /*56a0*/  SYNCS.PHASECHK.TRANS64.TRYWAIT P0, [R113+URZ+0x90], R2 ;  /* 0x00009002710075a7 */ /* 0x000e6400080011ff */
[----:B-1----:R-:W-:Y:S05]  /*56b0*/  @!P0 BRA `(.L_x_92) ;  /* 0x00000020009c8947 */ /* 0x002fea0003800000 */
.L_x_91:
[----:B------:R-:W-:Y:S05]  /*56c0*/  @!P1 BRA `(.L_x_93) ;  /* 0x0000000000409947 */ /* 0x000fea0003800000 */
[----:B------:R-:W4:Y:S01]  /*56d0*/  LDCU.64 UR8, c[0x4][0x70] ;  /* 0x01000e00ff0877ac */ /* 0x000f220008000a00 */
[----:B------:R-:W-:Y:S01]  /*56e0*/  MOV R3, 0x0 ;  /* 0x0000000000037802 */ /* 0x000fe20000000f00 */
[----:B------:R-:W-:Y:S02]  /*56f0*/  HFMA2 R12, -RZ, RZ, 0, 5.9604644775390625e-08 ;  /* 0x00000001ff0c7431 */ /* 0x000fe400000001ff */
[----:B------:R-:W-:Y:S02]  /*5700*/  IMAD.MOV.U32 R8, RZ, RZ, 0x192 ;  /* 0x00000192ff087424 */ /* 0x000fe400078e00ff */
[----:B------:R-:W-:Y:S01]  /*5710*/  IMAD.MOV.U32 R13, RZ, RZ, RZ ;  /* 0x000000ffff0d7224 */ /* 0x000fe200078e00ff */
[----:B------:R-:W5:Y:S01]  /*5720*/  LDCU.64 UR6, c[0x4][0x78] ;  /* 0x01000f00ff0677ac */ /* 0x000f620008000a00 */
[----:B-1----:R-:W1:Y:S01]  /*5730*/  LDC.64 R2, c[0x4][R3] ;  /* 0x0100000003027b82 */ /* 0x002e620000000a00 */
[----:B------:R-:W2:Y:S01]  /*5740*/  LDCU.64 UR4, c[0x4][0x10] ;  /* 0x01000200ff0477ac */ /* 0x000ea20008000a00 */
[----:B----4-:R-:W-:Y:S01]  /*5750*/  MOV R5, UR9 ;  /* 0x0000000900057c02 */ /* 0x010fe20008000f00 */
[----:B------:R-:W-:Y:S01]  /*5760*/  IMAD.U32 R4, RZ, RZ, UR8 ;  /* 0x00000008ff047e24 */ /* 0x000fe2000f8e00ff */
[----:B-----5:R-:W-:Y:S01]  /*5770*/  MOV R7, UR7 ;  /* 0x0000000700077c02 */ /* 0x020fe20008000f00 */
[----:B------:R-:W-:Y:S01]  /*5780*/  IMAD.U32 R6, RZ, RZ, UR6 ;  /* 0x00000006ff067e24 */ /* 0x000fe2000f8e00ff */
[----:B--2---:R-:W-:Y:S01]  /*5790*/  MOV R11, UR5 ;  /* 0x00000005000b7c02 */ /* 0x004fe20008000f00 */
[----:B------:R-:W-:Y:S02]  /*57a0*/  IMAD.U32 R10, RZ, RZ, UR4 ;  /* 0x00000004ff0a7e24 */ /* 0x000fe4000f8e00ff */
[----:B------:R-:W-:Y:S07]  /*57b0*/  LEPC R20, `(.L_x_93) ;  /* 0x000000001014794e */ /* 0x000fee0000000000 */
[----:B-1-3--:R-:W-:Y:S05]  /*57c0*/  CALL.ABS.NOINC R2 ;  /* 0x0000000002007343 */ /* 0x00afea0003c00000 */
.L_x_93:
[-C--:B---3--:R-:W-:Y:S01]  /*57d0*/  F2FP.F16.E4M3.UNPACK_B R51, R80.reuse ;  /* 0x00000050ff33723e */ /* 0x088fe200020006ff */
[----:B------:R-:W-:Y:S05]  /*57e0*/  WARPSYNC.ALL ;  /* 0x0000000000007948 */ /* 0x000fea0003800000 */
[----:B------:R-:W-:Y:S01]  /*57f0*/  R2UR UR4, R48 ;  /* 0x00000000300472ca */ /* 0x000fe200000e0000 */
[--C-:B------:R-:W-:Y:S01]  /*5800*/  HADD2.F32 R50, -RZ, R51.reuse.H0_H0 ;  /* 0x20000033ff327230 */ /* 0x100fe20000004100 */
[----:B------:R-:W-:Y:S01]  /*5810*/  F2FP.F16.E4M3.UNPACK_B R53, R80.H1 ;  /* 0x00000050ff35723e */ /* 0x000fe200030006ff */
[----:B------:R-:W-:Y:S01]  /*5820*/  HADD2.F32 R51, -RZ, R51.H1_H1 ;  /* 0x30000033ff337230 */ /* 0x000fe20000004100 */
[-C--:B------:R-:W-:Y:S01]  /*5830*/  F2FP.F16.E4M3.UNPACK_B R55, R81.reuse ;  /* 0x00000051ff37723e */ /* 0x080fe200020006ff */
[----:B------:R-:W-:Y:S01]  /*5840*/  BSSY.RECONVERGENT B0, `(.L_x_94) ;  /* 0x0000099000007945 */ /* 0x000fe20003800200 */
[----:B------:R-:W-:Y:S01]  /*5850*/  F2FP.F16.E4M3.UNPACK_B R57, R81.H1 ;  /* 0x00000051ff39723e */ /* 0x000fe200030006ff */
[--C-:B------:R-:W-:Y:S01]  /*5860*/  HADD2.F32 R52, -RZ, R53.reuse.H0_H0 ;  /* 0x20000035ff347230 */ /* 0x100fe20000004100 */
[-C--:B------:R-:W-:Y:S01]  /*5870*/  F2FP.F16.E4M3.UNPACK_B R59, R82.reuse ;  /* 0x00000052ff3b723e */ /* 0x080fe200020006ff */
[----:B------:R-:W-:Y:S01]  /*5880*/  HADD2.F32 R54, -RZ, R53.H1_H1 ;  /* 0x30000035ff367230 */ /* 0x000fe20000004100 */
[----:B------:R-:W-:Y:S01]  /*5890*/  F2FP.F16.E4M3.UNPACK_B R61, R82.H1 ;  /* 0x00000052ff3d723e */ /* 0x000fe200030006ff */
[--C-:B------:R-:W-:Y:S01]  /*58a0*/  HADD2.F32 R53, -RZ, R55.reuse.H0_H0 ;  /* 0x20000037ff357230 */ /* 0x100fe20000004100 */
[-C--:B------:R-:W-:Y:S01]  /*58b0*/  F2FP.F16.E4M3.UNPACK_B R63, R83.reuse ;  /* 0x00000053ff3f723e */ /* 0x080fe200020006ff */
[----:B------:R-:W-:Y:S01]  /*58c0*/  LDTM.16dp32bit_t0_t15.x32 R4, tmem[UR4] ;  /* 0x00000004000479ee */ /* 0x000fe20008a80000 */
[----:B------:R-:W2:Y:S01]  /*58d0*/  LDTM.16dp32bit_t16_t31.x32 R4, tmem[UR4+0x20] ;  /* 0x00002004000479ee */ /* 0x000ea20008aa0000 */
[----:B------:R-:W-:Y:S01]  /*58e0*/  SHF.L.U32 R125, R102, 0x4, RZ ;  /* 0x00000004667d7819 */ /* 0x000fe200000006ff */
[----:B------:R-:W-:Y:S01]  /*58f0*/  HADD2.F32 R56, -RZ, R55.H1_H1 ;  /* 0x30000037ff387230 */ /* 0x000fe20000004100 */
[----:B------:R-:W-:Y:S01]  /*5900*/  ISETP.NE.AND P6, PT, R114, RZ, PT ;  /* 0x000000ff7200720c */ /* 0x000fe20003fc5270 */
[----:B------:R-:W-:Y:S01]  /*5910*/  HADD2.F32 R60, -RZ, R59.H1_H1 ;  /* 0x3000003bff3c7230 */ /* 0x000fe20000004100 */
[----:B------:R-:W-:Y:S01]  /*5920*/  IADD3 R114, PT, PT, R100, UR49, RZ ;  /* 0x0000003164727c10 */ /* 0x000fe2000fffe0ff */
[----:B------:R-:W-:Y:S01]  /*5930*/  HADD2.F32 R64, -RZ, R63.H1_H1 ;  /* 0x3000003fff407230 */ /* 0x000fe20000004100 */
[----:B------:R-:W-:Y:S01]  /*5940*/  F2FP.F16.E4M3.UNPACK_B R65, R83.H1 ;  /* 0x00000053ff41723e */ /* 0x000fe200030006ff */
[--C-:B------:R-:W-:Y:S01]  /*5950*/  HADD2.F32 R55, -RZ, R57.reuse.H0_H0 ;  /* 0x20000039ff377230 */ /* 0x100fe20000004100 */
[----:B------:R-:W-:Y:S01]  /*5960*/  IADD3 R114, PT, PT, R114, R125, RZ ;  /* 0x0000007d72727210 */ /* 0x000fe20007ffe0ff */
[----:B------:R-:W-:Y:S01]  /*5970*/  HADD2.F32 R58, -RZ, R57.H1_H1 ;  /* 0x30000039ff3a7230 */ /* 0x000fe20000004100 */
[-C--:B------:R-:W-:Y:S01]  /*5980*/  F2FP.F16.E4M3.UNPACK_B R67, R84.reuse ;  /* 0x00000054ff43723e */ /* 0x080fe200020006ff */
[----:B------:R-:W-:Y:S01]  /*5990*/  HADD2.F32 R57, -RZ, R59.H0_H0 ;  /* 0x2000003bff397230 */ /* 0x000fe20000004100 */
[----:B------:R-:W-:Y:S01]  /*59a0*/  F2FP.F16.E4M3.UNPACK_B R69, R84.H1 ;  /* 0x00000054ff45723e */ /* 0x000fe200030006ff */
[----:B------:R-:W-:Y:S01]  /*59b0*/  HADD2.F32 R59, -RZ, R61.H0_H0 ;  /* 0x2000003dff3b7230 */ /* 0x000fe20000004100 */
[-C--:B------:R-:W-:Y:S01]  /*59c0*/  F2FP.F16.E4M3.UNPACK_B R71, R85.reuse ;  /* 0x00000055ff47723e */ /* 0x080fe200020006ff */
[----:B------:R-:W-:Y:S01]  /*59d0*/  HADD2.F32 R68, -RZ, R67.H1_H1 ;  /* 0x30000043ff447230 */ /* 0x000fe20000004100 */
[----:B------:R-:W-:Y:S01]  /*59e0*/  F2FP.F16.E4M3.UNPACK_B R73, R85.H1 ;  /* 0x00000055ff49723e */ /* 0x000fe200030006ff */
[----:B------:R-:W-:Y:S01]  /*59f0*/  HADD2.F32 R62, -RZ, R61.H1_H1 ;  /* 0x3000003dff3e7230 */ /* 0x000fe20000004100 */
[-C--:B------:R-:W-:Y:S01]  /*5a00*/  F2FP.F16.E4M3.UNPACK_B R75, R86.reuse ;  /* 0x00000056ff4b723e */ /* 0x080fe200020006ff */
[----:B------:R-:W-:Y:S01]  /*5a10*/  HADD2.F32 R61, -RZ, R63.H0_H0 ;  /* 0x2000003fff3d7230 */ /* 0x000fe20000004100 */
[----:B------:R-:W-:Y:S01]  /*5a20*/  F2FP.F16.E4M3.UNPACK_B R77, R86.H1 ;  /* 0x00000056ff4d723e */ /* 0x000fe200030006ff */
[----:B------:R-:W-:Y:S01]  /*5a30*/  HADD2.F32 R72, -RZ, R71.H1_H1 ;  /* 0x30000047ff487230 */ /* 0x000fe20000004100 */
[----:B------:R-:W-:Y:S01]  /*5a40*/  F2FP.F16.E4M3.UNPACK_B R79, R87.H1 ;  /* 0x00000057ff4f723e */ /* 0x000fe200030006ff */
[C---:B--2---:R-:W-:Y:S01]  /*5a50*/  FMUL R0, R47.reuse, R4 ;  /* 0x000000042f007220 */ /* 0x044fe20000400000 */
[C---:B-1----:R-:W-:Y:S01]  /*5a60*/  FMUL R2, R47.reuse, R5 ;  /* 0x000000052f027220 */ /* 0x042fe20000400000 */
[C---:B------:R-:W-:Y:S01]  /*5a70*/  FMUL R4, R47.reuse, R8 ;  /* 0x000000082f047220 */ /* 0x040fe20000400000 */
[----:B------:R-:W-:Y:S01]  /*5a80*/  FMUL R5, R47, R9 ;  /* 0x000000092f057220 */ /* 0x000fe20000400000 */
[C---:B------:R-:W-:Y:S01]  /*5a90*/  FFMA R0, R49.reuse, R50, R0 ;  /* 0x0000003231007223 */ /* 0x040fe20000000000 */
[----:B------:R-:W-:Y:S01]  /*5aa0*/  FFMA R2, R49, R51, R2 ;  /* 0x0000003331027223 */ /* 0x000fe20000000002 */
[C---:B------:R-:W-:Y:S01]  /*5ab0*/  FMUL R8, R47.reuse, R12 ;  /* 0x0000000c2f087220 */ /* 0x040fe20000400000 */
[C---:B------:R-:W-:Y:S01]  /*5ac0*/  FMUL R9, R47.reuse, R13 ;  /* 0x0000000d2f097220 */ /* 0x040fe20000400000 */
[C---:B------:R-:W-:Y:S01]  /*5ad0*/  FMUL R12, R47.reuse, R16 ;  /* 0x000000102f0c7220 */ /* 0x040fe20000400000 */
[C---:B------:R-:W-:Y:S01]  /*5ae0*/  FMUL R13, R47.reuse, R17 ;  /* 0x000000112f0d7220 */ /* 0x040fe20000400000 */
[C---:B------:R-:W-:Y:S01]  /*5af0*/  FMUL R16, R47.reuse, R20 ;  /* 0x000000142f107220 */ /* 0x040fe20000400000 */
[C---:B------:R-:W-:Y:S01]  /*5b00*/  FMUL R17, R47.reuse, R21 ;  /* 0x000000152f117220 */ /* 0x040fe20000400000 */
[C---:B------:R-:W-:Y:S01]  /*5b10*/  FMUL R20, R47.reuse, R24 ;  /* 0x000000182f147220 */ /* 0x040fe20000400000 */
[C---:B------:R-:W-:Y:S01]  /*5b20*/  FMUL R21, R47.reuse, R25 ;  /* 0x000000192f157220 */ /* 0x040fe20000400000 */
[----:B------:R-:W-:Y:S02]  /*5b30*/  HADD2.F32 R76, -RZ, R75.H1_H1 ;  /* 0x3000004bff4c7230 */ /* 0x000fe40000004100 */
[C---:B------:R-:W-:Y:S01]  /*5b40*/  FMUL R24, R47.reuse, R28 ;  /* 0x0000001c2f187220 */ /* 0x040fe20000400000 */
[C---:B------:R-:W-:Y:S01]  /*5b50*/  FMUL R25, R47.reuse, R29 ;  /* 0x0000001d2f197220 */ /* 0x040fe20000400000 */
[C---:B------:R-:W-:Y:S01]  /*5b60*/  FMUL R28, R47.reuse, R32 ;  /* 0x000000202f1c7220 */ /* 0x040fe20000400000 */
[C---:B------:R-:W-:Y:S01]  /*5b70*/  FMUL R29, R47.reuse, R33 ;  /* 0x000000212f1d7220 */ /* 0x040fe20000400000 */
[C---:B------:R-:W-:Y:S01]  /*5b80*/  FMUL R3, R47.reuse, R6 ;  /* 0x000000062f037220 */ /* 0x040fe20000400000 */
[C---:B------:R-:W-:Y:S01]  /*5b90*/  FMUL R7, R47.reuse, R7 ;  /* 0x000000072f077220 */ /* 0x040fe20000400000 */
[C---:B------:R-:W-:Y:S01]  /*5ba0*/  FMUL R6, R47.reuse, R10 ;  /* 0x0000000a2f067220 */ /* 0x040fe20000400000 */
[----:B------:R-:W-:Y:S01]  /*5bb0*/  FMUL R11, R47, R11 ;  /* 0x0000000b2f0b7220 */ /* 0x000fe20000400000 */
[C---:B------:R-:W-:Y:S01]  /*5bc0*/  FFMA R3, R49.reuse, R52, R3 ;  /* 0x0000003431037223 */ /* 0x040fe20000000003 */
[C---:B------:R-:W-:Y:S01]  /*5bd0*/  FFMA R7, R49.reuse, R54, R7 ;  /* 0x0000003631077223 */ /* 0x040fe20000000007 */
[C---:B------:R-:W-:Y:S01]  /*5be0*/  FFMA R4, R49.reuse, R53, R4 ;  /* 0x0000003531047223 */ /* 0x040fe20000000004 */
[----:B------:R-:W-:Y:S01]  /*5bf0*/  F2FP.F16.E4M3.UNPACK_B R50, R87 ;  /* 0x00000057ff32723e */ /* 0x000fe200020006ff */
[C---:B------:R-:W-:Y:S01]  /*5c00*/  FFMA R5, R49.reuse, R56, R5 ;  /* 0x0000003831057223 */ /* 0x040fe20000000005 */
[----:B------:R-:W-:Y:S01]  /*5c10*/  FFMA R6, R49, R55, R6 ;  /* 0x0000003731067223 */ /* 0x000fe20000000006 */
[----:B------:R-:W-:Y:S01]  /*5c20*/  F2FP.SATFINITE.E4M3.F32.PACK_AB_MERGE_C R117, R7, R3, RZ ;  /* 0x000000030775723e */ /* 0x000fe200048070ff */
[C---:B------:R-:W-:Y:S01]  /*5c30*/  FFMA R11, R49.reuse, R58, R11 ;  /* 0x0000003a310b7223 */ /* 0x040fe2000000000b */
[C---:B------:R-:W-:Y:S01]  /*5c40*/  FFMA R8, R49.reuse, R57, R8 ;  /* 0x0000003931087223 */ /* 0x040fe20000000008 */
[----:B------:R-:W-:Y:S01]  /*5c50*/  ISETP.NE.AND P0, PT, R110, RZ, PT ;  /* 0x000000ff6e00720c */ /* 0x000fe20003f05270 */
[----:B------:R-:W-:Y:S01]  /*5c60*/  FFMA R9, R49, R60, R9 ;  /* 0x0000003c31097223 */ /* 0x000fe20000000009 */
[----:B------:R-:W-:Y:S01]  /*5c70*/  F2FP.SATFINITE.E4M3.F32.PACK_AB_MERGE_C R116, R2, R0, R117 ;  /* 0x000000000274723e */ /* 0x000fe20004807075 */
[--C-:B------:R-:W-:Y:S01]  /*5c80*/  HADD2.F32 R51, -RZ, R50.reuse.H0_H0 ;  /* 0x20000032ff337230 */ /* 0x100fe20000004100 */
[----:B------:R-:W-:Y:S01]  /*5c90*/  F2FP.SATFINITE.E4M3.F32.PACK_AB_MERGE_C R117, R11, R6, RZ ;  /* 0x000000060b75723e */ /* 0x000fe200048070ff */
[----:B------:R-:W-:Y:S02]  /*5ca0*/  HADD2.F32 R50, -RZ, R50.H1_H1 ;  /* 0x30000032ff327230 */ /* 0x000fe40000004100 */
[C---:B------:R-:W-:Y:S01]  /*5cb0*/  FMUL R10, R47.reuse, R14 ;  /* 0x0000000e2f0a7220 */ /* 0x040fe20000400000 */
[----:B------:R-:W-:Y:S01]  /*5cc0*/  FMUL R15, R47, R15 ;  /* 0x0000000f2f0f7220 */ /* 0x000fe20000400000 */
[--C-:B------:R-:W-:Y:S01]  /*5cd0*/  HADD2.F32 R63, -RZ, R65.reuse.H0_H0 ;  /* 0x20000041ff3f7230 */ /* 0x100fe20000004100 */
[----:B------:R-:W-:Y:S01]  /*5ce0*/  F2FP.SATFINITE.E4M3.F32.PACK_AB_MERGE_C R117, R5, R4, R117 ;  /* 0x000000040575723e */ /* 0x000fe20004807075 */
[C---:B------:R-:W-:Y:S01]  /*5cf0*/  FFMA R10, R49.reuse, R59, R10 ;  /* 0x0000003b310a7223 */ /* 0x040fe2000000000a */
[C---:B------:R-:W-:Y:S01]  /*5d00*/  FFMA R15, R49.reuse, R62, R15 ;  /* 0x0000003e310f7223 */ /* 0x040fe2000000000f */
[C---:B------:R-:W-:Y:S01]  /*5d10*/  FFMA R12, R49.reuse, R61, R12 ;  /* 0x0000003d310c7223 */ /* 0x040fe2000000000c */
[----:B------:R-:W-:Y:S01]  /*5d20*/  FFMA R13, R49, R64, R13 ;  /* 0x00000040310d7223 */ /* 0x000fe2000000000d */
[----:B------:R-:W-:Y:S02]  /*5d30*/  HADD2.F32 R66, -RZ, R65.H1_H1 ;  /* 0x30000041ff427230 */ /* 0x000fe40000004100 */
[C---:B------:R-:W-:Y:S01]  /*5d40*/  FMUL R14, R47.reuse, R18 ;  /* 0x000000122f0e7220 */ /* 0x040fe20000400000 */
[----:B------:R-:W-:Y:S02]  /*5d50*/  HADD2.F32 R65, -RZ, R67.H0_H0 ;  /* 0x20000043ff417230 */ /* 0x000fe40000004100 */
[----:B------:R-:W-:Y:S01]  /*5d60*/  FMUL R19, R47, R19 ;  /* 0x000000132f137220 */ /* 0x000fe20000400000 */
[--C-:B------:R-:W-:Y:S02]  /*5d70*/  HADD2.F32 R67, -RZ, R69.reuse.H0_H0 ;  /* 0x20000045ff437230 */ /* 0x100fe40000004100 */
[----:B------:R-:W-:Y:S01]  /*5d80*/  FFMA R14, R49, R63, R14 ;  /* 0x0000003f310e7223 */ /* 0x000fe2000000000e */
[----:B------:R-:W-:Y:S02]  /*5d90*/  HADD2.F32 R70, -RZ, R69.H1_H1 ;  /* 0x30000045ff467230 */ /* 0x000fe40000004100 */
[----:B------:R-:W-:Y:S01]  /*5da0*/  FMUL R18, R47, R22 ;  /* 0x000000162f127220 */ /* 0x000fe20000400000 */
[----:B------:R-:W-:Y:S02]  /*5db0*/  HADD2.F32 R69, -RZ, R71.H0_H0 ;  /* 0x20000047ff457230 */ /* 0x000fe40000004100 */
[----:B------:R-:W-:Y:S01]  /*5dc0*/  FFMA R19, R49, R66, R19 ;  /* 0x0000004231137223 */ /* 0x000fe20000000013 */
[----:B------:R-:W-:Y:S01]  /*5dd0*/  FMUL R23, R47, R23 ;  /* 0x000000172f177220 */ /* 0x000fe20000400000 */
[C---:B------:R-:W-:Y:S01]  /*5de0*/  FFMA R16, R49.reuse, R65, R16 ;  /* 0x0000004131107223 */ /* 0x040fe20000000010 */
[C---:B------:R-:W-:Y:S01]  /*5df0*/  FFMA R17, R49.reuse, R68, R17 ;  /* 0x0000004431117223 */ /* 0x040fe20000000011 */
        /* <DEDUP_REMOVED lines=23> */
[----:B------:R-:W-:Y:S01]  /*5f70*/  F2FP.SATFINITE.E4M3.F32.PACK_AB_MERGE_C R118, R15, R10, RZ ;  /* 0x0000000a0f76723e */ /* 0x000fe200048070ff */
[----:B------:R-:W-:Y:S01]  /*5f80*/  FFMA R28, R49, R51, R28 ;  /* 0x00000033311c7223 */ /* 0x000fe2000000001c */
[----:B------:R-:W-:Y:S01]  /*5f90*/  F2FP.SATFINITE.E4M3.F32.PACK_AB_MERGE_C R119, R19, R14, RZ ;  /* 0x0000000e1377723e */ /* 0x000fe200048070ff */
[C---:B------:R-:W-:Y:S01]  /*5fa0*/  FFMA R29, R49.reuse, R50, R29 ;  /* 0x00000032311d7223 */ /* 0x040fe2000000001d */
[C---:B------:R-:W-:Y:S01]  /*5fb0*/  FFMA R30, R49.reuse, R77, R30 ;  /* 0x0000004d311e7223 */ /* 0x040fe2000000001e */
[----:B------:R-:W-:Y:S01]  /*5fc0*/  FFMA R35, R49, R52, R35 ;  /* 0x0000003431237223 */ /* 0x000fe20000000023 */
[----:B------:R-:W-:Y:S02]  /*5fd0*/  F2FP.SATFINITE.E4M3.F32.PACK_AB_MERGE_C R118, R9, R8, R118 ;  /* 0x000000080976723e */ /* 0x000fe40004807076 */
[----:B------:R-:W-:Y:S02]  /*5fe0*/  F2FP.SATFINITE.E4M3.F32.PACK_AB_MERGE_C R119, R13, R12, R119 ;  /* 0x0000000c0d77723e */ /* 0x000fe40004807077 */
[----:B------:R-:W-:Y:S02]  /*5ff0*/  F2FP.SATFINITE.E4M3.F32.PACK_AB_MERGE_C R120, R23, R18, RZ ;  /* 0x000000121778723e */ /* 0x000fe400048070ff */
[----:B------:R-:W-:Y:S01]  /*6000*/  F2FP.SATFINITE.E4M3.F32.PACK_AB_MERGE_C R121, R27, R22, RZ ;  /* 0x000000161b79723e */ /* 0x000fe200048070ff */
[----:B------:R1:W-:Y:S01]  /*6010*/  STS.128 [R100+UR49+0x2200], R116 ;  /* 0x0022007464007988 */ /* 0x0003e20008000c31 */
[----:B------:R-:W-:Y:S02]  /*6020*/  F2FP.SATFINITE.E4M3.F32.PACK_AB_MERGE_C R122, R31, R26, RZ ;  /* 0x0000001a1f7a723e */ /* 0x000fe400048070ff */
[----:B------:R-:W-:Y:S02]  /*6030*/  F2FP.SATFINITE.E4M3.F32.PACK_AB_MERGE_C R123, R35, R30, RZ ;  /* 0x0000001e237b723e */ /* 0x000fe400048070ff */
[----:B------:R-:W-:Y:S02]  /*6040*/  F2FP.SATFINITE.E4M3.F32.PACK_AB_MERGE_C R120, R17, R16, R120 ;  /* 0x000000101178723e */ /* 0x000fe40004807078 */
[----:B------:R-:W-:Y:S02]  /*6050*/  F2FP.SATFINITE.E4M3.F32.PACK_AB_MERGE_C R121, R21, R20, R121 ;  /* 0x000000141579723e */ /* 0x000fe40004807079 */
[----:B------:R-:W-:Y:S02]  /*6060*/  F2FP.SATFINITE.E4M3.F32.PACK_AB_MERGE_C R122, R25, R24, R122 ;  /* 0x00000018197a723e */ /* 0x000fe4000480707a */
[----:B------:R-:W-:Y:S02]  /*6070*/  F2FP.SATFINITE.E4M3.F32.PACK_AB_MERGE_C R123, R29, R28, R123 ;  /* 0x0000001c1d7b723e */ /* 0x000fe4000480707b */
[----:B------:R-:W-:Y:S02]  /*6080*/  LEA R32, R105, UR49, 0x3 ;  /* 0x0000003169207c11 */ /* 0x000fe4000f8e18ff */
[----:B------:R-:W-:Y:S01]  /*6090*/  @P6 SHF.L.U32 R33, R104, 0x1f, RZ ;  /* 0x0000001f68216819 */ /* 0x000fe200000006ff */
[----:B------:R1:W-:Y:S01]  /*60a0*/  STS.128 [R114+0x2210], R120 ;  /* 0x0022107872007388 */ /* 0x0003e20000000c00 */
[----:B------:R-:W-:Y:S01]  /*60b0*/  @!PT LDS RZ, [RZ] ;  /* 0x00000000fffff984 */ /* 0x000fe20000000800 */
[----:B------:R-:W-:Y:S01]  /*60c0*/  @!PT LDS RZ, [RZ] ;  /* 0x00000000fffff984 */ /* 0x000fe20000000800 */
[----:B------:R-:W-:Y:S01]  /*60d0*/  @!PT LDS RZ, [RZ] ;  /* 0x00000000fffff984 */ /* 0x000fe20000000800 */
[----:B------:R-:W-:Y:S01]  /*60e0*/  @!PT LDS RZ, [RZ] ;  /* 0x00000000fffff984 */ /* 0x000fe20000000800 */
[----:B------:R2:W-:Y:S07]  /*60f0*/  MEMBAR.ALL.CTA ;  /* 0x0000000000007992 */ /* 0x0005ee0000008000 */
[----:B--2---:R-:W2:Y:S02]  /*6100*/  FENCE.VIEW.ASYNC.S ;  /* 0x00000000000073c6 */ /* 0x004ea40000000000 */
[----:B--2---:R-:W-:Y:S06]  /*6110*/  BAR.SYNC.DEFER_BLOCKING 0x1, 0x80 ;  /* 0x0042000000007b1d */ /* 0x004fec0000010000 */
[----:B------:R-:W-:Y:S05]  /*6120*/  @P0 BRA `(.L_x_95) ;  /* 0x0000000000280947 */ /* 0x000fea0003800000 */
[----:B------:R-:W-:Y:S02]  /*6130*/  UIADD3 UR4, UPT, UPT, UR49, 0x2200, URZ ;  /* 0x0000220031047890 */ /* 0x000fe4000fffe0ff */
[----:B------:R-:W-:Y:S01]  /*6140*/  UIADD3 UR6, UP0, UPT, UR52, 0x680, URZ ;  /* 0x0000068034067890 */ /* 0x000fe2000ff1e0ff */
[----:B------:R-:W-:Y:S03]  /*6150*/  UMOV UR43, UR36 ;  /* 0x00000024002b7c82 */ /* 0x000fe60008000000 */
[----:B------:R-:W-:Y:S01]  /*6160*/  MOV R109, UR4 ;  /* 0x00000004006d7c02 */ /* 0x000fe20008000f00 */
[----:B------:R-:W-:Y:S03]  /*6170*/  UIADD3.X UR7, UPT, UPT, URZ, UR53, URZ, UP0, !UPT ;  /* 0x00000035ff077290 */ /* 0x000fe600087fe4ff */
[----:B------:R-:W-:Y:S11]  /*6180*/  R2UR UR40, R109 ;  /* 0x000000006d2872ca */ /* 0x000ff600000e0000 */
[----:B------:R-:W-:Y:S02]  /*6190*/  @!UPT UIADD3 URZ, UPT, UPT, URZ, URZ, URZ ;  /* 0x000000fffffff290 */ /* 0x000fe4000fffe0ff */
[----:B------:R2:W-:Y:S01]  /*61a0*/  UTMASTG.3D [UR40], [UR6] ;  /* 0x00000028060073b5 */ /* 0x0005e20008010000 */
[----:B------:R0:W-:Y:S01]  /*61b0*/  UTMACMDFLUSH ;  /* 0x00000000000079b7 */ /* 0x0001e20000000000 */
[----:B--2---:R-:W-:Y:S04]  /*61c0*/  DEPBAR.LE SB0, 0x1 ;  /* 0x000080400000791a */ /* 0x004fe80000000000 */
.L_x_95:
[----:B------:R-:W-:Y:S05]  /*61d0*/  BSYNC.RECONVERGENT B0 ;  /* 0x0000000000007941 */ /* 0x000fea0003800200 */
.L_x_94:
[----:B------:R-:W-:Y:S06]  /*61e0*/  BAR.SYNC.DEFER_BLOCKING 0x1, 0x80 ;  /* 0x0042000000007b1d */ /* 0x000fec0000010000 */
[----:B------:R-:W2:Y:S01]  /*61f0*/  @P6 SYNCS.PHASECHK.TRANS64.TRYWAIT P0, [R32+URZ+0x40], R33 ;  /* 0x00004021200065a7 */ /* 0x000ea200080011ff */
[----:B------:R-:W-:Y:S01]  /*6200*/  BSSY B1, `(.L_x_96) ;  /* 0x0000020000017945 */ /* 0x000fe20003800000 */
[----:B--2---:R-:W-:Y:S03]  /*6210*/  @P6 SEL R115, RZ, 0x1, !P0 ;  /* 0x00000001ff736807 */ /* 0x004fe60004000000 */
[----:B------:R-:W-:Y:S05]  /*6220*/  @!P6 BRA `(.L_x_97) ;  /* 0x000000000074e947 */ /* 0x000fea0003800000 */
[----:B------:R-:W-:Y:S01]  /*6230*/  ISETP.NE.AND P1, PT, R124, RZ, PT ;  /* 0x000000ff7c00720c */ /* 0x000fe20003f25270 */
[----:B------:R-:W-:Y:S01]  /*6240*/  BSSY B0, `(.L_x_98) ;  /* 0x0000009000007945 */ /* 0x000fe20003800000 */
[----:B------:R-:W-:Y:S11]  /*6250*/  ISETP.NE.AND P0, PT, R115, RZ, PT ;  /* 0x000000ff7300720c */ /* 0x000ff60003f05270 */
[----:B------:R-:W-:Y:S05]  /*6260*/  @P1 IMAD R0, R105, 0x1000, R100 ;  /* 0x0000100069001824 */ /* 0x000fea00078e0264 */
[----:B------:R-:W-:Y:S05]  /*6270*/  @P1 IADD3 R2, PT, PT, R0, UR49, RZ ;  /* 0x0000003100021c10 */ /* 0x000fea000fffe0ff */
[----:B------:R-:W-:Y:S01]  /*6280*/  @P1 IMAD.IADD R2, R2, 0x1, R125 ;  /* 0x0000000102021824 */ /* 0x000fe200078e027d */
[----:B------:R-:W-:Y:S06]  /*6290*/  @P0 BRA `(.L_x_99) ;  /* 0x00000000000c0947 */ /* 0x000fec0003800000 */
[----:B------:R-:W-:Y:S04]  /*62a0*/  SHF.L.U32 R3, R104, 0x1f, RZ ;  /* 0x0000001f68037819 */ /* 0x000fe800000006ff */
[----:B------:R-:W2:Y:S02]  /*62b0*/  SYNCS.PHASECHK.TRANS64.TRYWAIT P0, [R32+URZ+0x40], R3 ;  /* 0x00004003200075a7 */ /* 0x000ea400080011ff */
[----:B--2---:R-:W-:Y:S05]  /*62c0*/  @!P0 BRA `(.L_x_100) ;  /* 0x0000001400ac8947 */ /* 0x004fea0003800000 */
.L_x_99:
[----:B------:R-:W-:Y:S05]  /*62d0*/  BSYNC B0 ;  /* 0x0000000000007941 */ /* 0x000fea0003800000 */
.L_x_98:
[----:B------:R-:W-:Y:S01]  /*62e0*/  ISETP.NE.AND P0, PT, R124, RZ, PT ;  /* 0x000000ff7c00720c */ /* 0x000fe20003f05270 */
[----:B--2---:R-:W-:Y:S02]  /*62f0*/  VIADD R32, R32, 0x50 ;  /* 0x0000005020207836 */ /* 0x004fe40000000000 */
[----:B------:R-:W-:Y:S02]  /*6300*/  IMAD.U32 R3, RZ, RZ, UR37 ;  /* 0x00000025ff037e24 */ /* 0x000fe4000f8e00ff */
[----:B------:R-:W-:Y:S03]  /*6310*/  VIADD R105, R105, 0x1 ;  /* 0x0000000169697836 */ /* 0x000fe60000000000 */
[----:B------:R-:W-:Y:S05]  /*6320*/  PRMT R3, R3, 0x654, R32 ;  /* 0x0000065403037816 */ /* 0x000fea0000000020 */
[----:B------:R2:W3:Y:S04]  /*6330*/  @P0 LDS.128 R80, [R0+UR49+0x200] ;  /* 0x0002003100500984 */ /* 0x0004e80008000c00 */
[----:B------:R2:W4:Y:S01]  /*6340*/  @P0 LDS.128 R84, [R2+0x210] ;  /* 0x0002100002540984 */ /* 0x0005220000000c00 */
[C---:B------:R-:W-:Y:S01]  /*6350*/  ISETP.NE.AND P0, PT, R105.reuse, 0x2, PT ;  /* 0x000000026900780c */ /* 0x040fe20003f05270 */
[----:B------:R-:W-:Y:S01]  /*6360*/  @!PT LDS RZ, [RZ] ;  /* 0x00000000fffff984 */ /* 0x000fe20000000800 */
[----:B------:R-:W-:Y:S01]  /*6370*/  @!PT LDS RZ, [RZ] ;  /* 0x00000000fffff984 */ /* 0x000fe20000000800 */
[----:B------:R-:W-:Y:S01]  /*6380*/  @!PT LDS RZ, [RZ] ;  /* 0x00000000fffff984 */ /* 0x000fe20000000800 */
[----:B------:R-:W-:Y:S01]  /*6390*/  @!PT LDS RZ, [RZ] ;  /* 0x00000000fffff984 */ /* 0x000fe20000000800 */
[----:B------:R5:W-:Y:S06]  /*63a0*/  MEMBAR.ALL.CTA ;  /* 0x0000000000007992 */ /* 0x000bec0000008000 */
[----:B-----5:R-:W5:Y:S01]  /*63b0*/  FENCE.VIEW.ASYNC.S ;  /* 0x00000000000073c6 */ /* 0x020f620000000000 */
[----:B------:R-:W-:Y:S01]  /*63c0*/  SEL R105, R105, RZ, P0 ;  /* 0x000000ff69697207 */ /* 0x000fe20000000000 */
[----:B-----5:R5:W-:Y:S02]  /*63d0*/  SYNCS.ARRIVE.TRANS64.RED.A1T0 RZ, [R3+URZ], RZ ;  /* 0x000000ff03ff79a7 */ /* 0x020be400081004ff */
[----:B-----5:R-:W-:Y:S04]  /*63e0*/  SEL R3, RZ, 0x1, P0 ;  /* 0x00000001ff037807 */ /* 0x020fe80000000000 */
[----:B--23--:R-:W-:Y:S02]  /*63f0*/  LOP3.LUT R104, R104, R3, RZ, 0x3c, !PT ;  /* 0x0000000368687212 */ /* 0x00cfe400078e3cff */
.L_x_97:
[----:B------:R-:W-:Y:S05]  /*6400*/  BSYNC B1 ;  /* 0x0000000000017941 */ /* 0x000fea0003800000 */
.L_x_96:
[----:B------:R-:W-:Y:S05]  /*6410*/  VIADD R0, R48, 0x40 ;  /* 0x0000004030007836 */ /* 0x000fea0000000000 */
[----:B------:R-:W-:Y:S04]  /*6420*/  SHF.R.U32.HI R0, RZ, 0x15, R0 ;  /* 0x00000015ff007819 */ /* 0x000fe80000011600 */
[----:B------:R-:W-:Y:S11]  /*6430*/  LOP3.LUT P0, RZ, R0, 0x3, R101, 0x48, !PT ;  /* 0x0000000300ff7812 */ /* 0x000ff60007804865 */
[----:B------:R-:W-:Y:S02]  /*6440*/  @!UPT UIADD3 URZ, UPT, UPT, URZ, URZ, URZ ;  /* 0x000000fffffff290 */ /* 0x000fe4000fffe0ff */
[----:B------:R-:W-:Y:S05]  /*6450*/  @!P0 BRA `(.L_x_101) ;  /* 0x0000000000408947 */ /* 0x000fea0003800000 */
[----:B------:R-:W2:Y:S01]  /*6460*/  LDCU.64 UR8, c[0x4][0x70] ;  /* 0x01000e00ff0877ac */ /* 0x000ea20008000a00 */
[----:B------:R-:W-:Y:S01]  /*6470*/  MOV R3, 0x0 ;  /* 0x0000000000037802 */ /* 0x000fe20000000f00 */
[----:B------:R-:W-:Y:S02]  /*6480*/  HFMA2 R12, -RZ, RZ, 0, 5.9604644775390625e-08 ;  /* 0x00000001ff0c7431 */ /* 0x000fe400000001ff */
[----:B------:R-:W-:Y:S02]  /*6490*/  IMAD.MOV.U32 R8, RZ, RZ, 0x192 ;  /* 0x00000192ff087424 */ /* 0x000fe400078e00ff */
[----:B------:R-:W-:Y:S01]  /*64a0*/  IMAD.MOV.U32 R13, RZ, RZ, RZ ;  /* 0x000000ffff0d7224 */ /* 0x000fe200078e00ff */
[----:B------:R-:W3:Y:S01]  /*64b0*/  LDCU.64 UR6, c[0x4][0x78] ;  /* 0x01000f00ff0677ac */ /* 0x000ee20008000a00 */
[----:B------:R-:W1:Y:S01]  /*64c0*/  LDC.64 R2, c[0x4][R3] ;  /* 0x0100000003027b82 */ /* 0x000e620000000a00 */
[----:B------:R-:W5:Y:S01]  /*64d0*/  LDCU.64 UR4, c[0x4][0x10] ;  /* 0x01000200ff0477ac */ /* 0x000f620008000a00 */
[----:B--2---:R-:W-:Y:S01]  /*64e0*/  MOV R5, UR9 ;  /* 0x0000000900057c02 */ /* 0x004fe20008000f00 */
[----:B------:R-:W-:Y:S01]  /*64f0*/  IMAD.U32 R4, RZ, RZ, UR8 ;  /* 0x00000008ff047e24 */ /* 0x000fe2000f8e00ff */
[----:B---3--:R-:W-:Y:S01]  /*6500*/  MOV R7, UR7 ;  /* 0x0000000700077c02 */ /* 0x008fe20008000f00 */
[----:B------:R-:W-:Y:S01]  /*6510*/  IMAD.U32 R6, RZ, RZ, UR6 ;  /* 0x00000006ff067e24 */ /* 0x000fe2000f8e00ff */
[----:B-----5:R-:W-:Y:S01]  /*6520*/  MOV R11, UR5 ;  /* 0x00000005000b7c02 */ /* 0x020fe20008000f00 */
[----:B------:R-:W-:Y:S02]  /*6530*/  IMAD.U32 R10, RZ, RZ, UR4 ;  /* 0x00000004ff0a7e24 */ /* 0x000fe4000f8e00ff */
[----:B------:R-:W-:Y:S07]  /*6540*/  LEPC R20, `(.L_x_101) ;  /* 0x000000001014794e */ /* 0x000fee0000000000 */
[----:B-1--4-:R-:W-:Y:S05]  /*6550*/  CALL.ABS.NOINC R2 ;  /* 0x0000000002007343 */ /* 0x012fea0003c00000 */
.L_x_101:
[----:B------:R-:W-:Y:S01]  /*6560*/  ISETP.NE.AND P0, PT, R110, RZ, PT ;  /* 0x000000ff6e00720c */ /* 0x000fe20003f05270 */
[----:B------:R-:W-:Y:S05]  /*6570*/  WARPSYNC.ALL ;  /* 0x0000000000007948 */ /* 0x000fea0003800000 */
[----:B------:R-:W-:Y:S01]  /*6580*/  R2UR UR4, R48 ;  /* 0x00000000300472ca */ /* 0x000fe200000e0000 */
[----:B------:R-:W-:Y:S01]  /*6590*/  BSSY.RECONVERGENT B0, `(.L_x_102) ;  /* 0x000009c000007945 */ /* 0x000fe20003800200 */
[-C--:B------:R-:W-:Y:S02]  /*65a0*/  F2FP.F16.E4M3.UNPACK_B R51, R80.reuse ;  /* 0x00000050ff33723e */ /* 0x080fe400020006ff */
[----:B------:R-:W-:Y:S02]  /*65b0*/  F2FP.F16.E4M3.UNPACK_B R80, R80.H1 ;  /* 0x00000050ff50723e */ /* 0x000fe400030006ff */
[-C--:B------:R-:W-:Y:S01]  /*65c0*/  F2FP.F16.E4M3.UNPACK_B R55, R81.reuse ;  /* 0x00000051ff37723e */ /* 0x080fe200020006ff */
[--C-:B------:R-:W-:Y:S01]  /*65d0*/  HADD2.F32 R50, -RZ, R51.reuse.H0_H0 ;  /* 0x20000033ff327230 */ /* 0x100fe20000004100 */
[----:B------:R-:W-:Y:S01]  /*65e0*/  F2FP.F16.E4M3.UNPACK_B R81, R81.H1 ;  /* 0x00000051ff51723e */ /* 0x000fe200030006ff */
[----:B------:R-:W-:Y:S01]  /*65f0*/  HADD2.F32 R52, -RZ, R51.H1_H1 ;  /* 0x30000033ff347230 */ /* 0x000fe20000004100 */
[-C--:B------:R-:W-:Y:S01]  /*6600*/  F2FP.F16.E4M3.UNPACK_B R59, R82.reuse ;  /* 0x00000052ff3b723e */ /* 0x080fe200020006ff */
[--C-:B------:R-:W-:Y:S01]  /*6610*/  HADD2.F32 R51, -RZ, R80.reuse.H0_H0 ;  /* 0x20000050ff337230 */ /* 0x100fe20000004100 */
[----:B------:R-:W-:Y:S01]  /*6620*/  F2FP.F16.E4M3.UNPACK_B R82, R82.H1 ;  /* 0x00000052ff52723e */ /* 0x000fe200030006ff */
[----:B------:R-:W-:Y:S01]  /*6630*/  LDTM.16dp32bit_t0_t15.x32 R4, tmem[UR4+0x40] ;  /* 0x00004004000479ee */ /* 0x000fe20008a80000 */
[----:B------:R-:W2:Y:S01]  /*6640*/  LDTM.16dp32bit_t16_t31.x32 R4, tmem[UR4+0x60] ;  /* 0x00006004000479ee */ /* 0x000ea20008aa0000 */
[----:B------:R-:W-:Y:S01]  /*6650*/  NOP ;  /* 0x0000000000007918 */ /* 0x000fe20000000000 */
[--C-:B------:R-:W-:Y:S01]  /*6660*/  HADD2.F32 R53, -RZ, R55.reuse.H0_H0 ;  /* 0x20000037ff357230 */ /* 0x100fe20000004100 */
[----:B------:R-:W-:Y:S01]  /*6670*/  R2UR UR5, R113 ;  /* 0x00000000710572ca */ /* 0x000fe200000e0000 */
[----:B------:R-:W-:Y:S01]  /*6680*/  HADD2.F32 R56, -RZ, R55.H1_H1 ;  /* 0x30000037ff387230 */ /* 0x000fe20000004100 */
[----:B------:R-:W-:Y:S01]  /*6690*/  F2FP.F16.E4M3.UNPACK_B R63, R83 ;  /* 0x00000053ff3f723e */ /* 0x000fe200020006ff */
[--C-:B------:R-:W-:Y:S01]  /*66a0*/  HADD2.F32 R57, -RZ, R59.reuse.H0_H0 ;  /* 0x2000003bff397230 */ /* 0x100fe20000004100 */
[----:B----4-:R-:W-:Y:S01]  /*66b0*/  F2FP.F16.E4M3.UNPACK_B R67, R84 ;  /* 0x00000054ff43723e */ /* 0x010fe200020006ff */
[----:B------:R-:W-:Y:S01]  /*66c0*/  HADD2.F32 R60, -RZ, R59.H1_H1 ;  /* 0x3000003bff3c7230 */ /* 0x000fe20000004100 */
[----:B------:R-:W-:Y:S01]  /*66d0*/  F2FP.F16.E4M3.UNPACK_B R71, R85 ;  /* 0x00000055ff47723e */ /* 0x000fe200020006ff */
[--C-:B------:R-:W-:Y:S01]  /*66e0*/  HADD2.F32 R61, -RZ, R63.reuse.H0_H0 ;  /* 0x2000003fff3d7230 */ /* 0x100fe20000004100 */
[----:B------:R-:W-:Y:S01]  /*66f0*/  F2FP.F16.E4M3.UNPACK_B R75, R86 ;  /* 0x00000056ff4b723e */ /* 0x000fe200020006ff */
[----:B------:R-:W-:Y:S01]  /*6700*/  HADD2.F32 R64, -RZ, R63.H1_H1 ;  /* 0x3000003fff407230 */ /* 0x000fe20000004100 */
[----:B------:R-:W-:Y:S01]  /*6710*/  F2FP.F16.E4M3.UNPACK_B R77, R87 ;  /* 0x00000057ff4d723e */ /* 0x000fe200020006ff */
[--C-:B------:R-:W-:Y:S01]  /*6720*/  HADD2.F32 R65, -RZ, R67.reuse.H0_H0 ;  /* 0x20000043ff417230 */ /* 0x100fe20000004100 */
[----:B------:R-:W-:Y:S01]  /*6730*/  F2FP.F16.E4M3.UNPACK_B R83, R83.H1 ;  /* 0x00000053ff53723e */ /* 0x000fe200030006ff */
[----:B------:R-:W-:Y:S01]  /*6740*/  UIADD3 UR5, UPT, UPT, UR5, 0xb0, URZ ;  /* 0x000000b005057890 */ /* 0x000fe2000fffe0ff */
[----:B------:R-:W-:Y:S01]  /*6750*/  HADD2.F32 R67, -RZ, R67.H1_H1 ;  /* 0x30000043ff437230 */ /* 0x000fe20000004100 */
[----:B------:R-:W-:Y:S01]  /*6760*/  F2FP.F16.E4M3.UNPACK_B R84, R84.H1 ;  /* 0x00000054ff54723e */ /* 0x000fe200030006ff */
[--C-:B------:R-:W-:Y:S01]  /*6770*/  HADD2.F32 R69, -RZ, R71.reuse.H0_H0 ;  /* 0x20000047ff457230 */ /* 0x100fe20000004100 */
[----:B------:R-:W-:Y:S01]  /*6780*/  UPRMT UR5, UR37, 0x654, UR5 ;  /* 0x0000065425057896 */ /* 0x000fe20008000005 */
[----:B------:R-:W-:Y:S01]  /*6790*/  HADD2.F32 R72, -RZ, R71.H1_H1 ;  /* 0x30000047ff487230 */ /* 0x000fe20000004100 */
[----:B------:R-:W-:Y:S01]  /*67a0*/  F2FP.F16.E4M3.UNPACK_B R85, R85.H1 ;  /* 0x00000055ff55723e */ /* 0x000fe200030006ff */
[--C-:B------:R-:W-:Y:S02]  /*67b0*/  HADD2.F32 R73, -RZ, R75.reuse.H0_H0 ;  /* 0x2000004bff497230 */ /* 0x100fe40000004100 */
[C---:B--2---:R-:W-:Y:S01]  /*67c0*/  FMUL R4, R47.reuse, R4 ;  /* 0x000000042f047220 */ /* 0x044fe20000400000 */
[C---:B------:R-:W-:Y:S01]  /*67d0*/  FMUL R5, R47.reuse, R5 ;  /* 0x000000052f057220 */ /* 0x040fe20000400000 */
[C---:B------:R-:W-:Y:S01]  /*67e0*/  FMUL R8, R47.reuse, R8 ;  /* 0x000000082f087220 */ /* 0x040fe20000400000 */
[----:B------:R-:W-:Y:S01]  /*67f0*/  FMUL R9, R47, R9 ;  /* 0x000000092f097220 */ /* 0x000fe20000400000 */
[C---:B------:R-:W-:Y:S01]  /*6800*/  FFMA R4, R49.reuse, R50, R4 ;  /* 0x0000003231047223 */ /* 0x040fe20000000004 */
[----:B------:R-:W-:Y:S01]  /*6810*/  SYNCS.ARRIVE.TRANS64.RED.A1T0 RZ, [UR5], RZ ;  /* 0x000000ffffff79a7 */ /* 0x000fe20008100405 */
        /* <DEDUP_REMOVED lines=18> */
[--C-:B------:R-:W-:Y:S02]  /*6940*/  HADD2.F32 R55, -RZ, R81.reuse.H0_H0 ;  /* 0x20000051ff377230 */ /* 0x100fe40000004100 */
[----:B------:R-:W-:Y:S01]  /*6950*/  FMUL R10, R47, R10 ;  /* 0x0000000a2f0a7220 */ /* 0x000fe20000400000 */
[C---:B------:R-:W-:Y:S01]  /*6960*/  FFMA R6, R49.reuse, R51, R6 ;  /* 0x0000003331067223 */ /* 0x040fe20000000006 */
[----:B------:R-:W-:Y:S02]  /*6970*/  HADD2.F32 R58, -RZ, R81.H1_H1 ;  /* 0x30000051ff3a7230 */ /* 0x000fe40000004100 */
[C---:B------:R-:W-:Y:S01]  /*6980*/  FFMA R7, R49.reuse, R54, R7 ;  /* 0x0000003631077223 */ /* 0x040fe20000000007 */
[C---:B------:R-:W-:Y:S01]  /*6990*/  FFMA R8, R49.reuse, R53, R8 ;  /* 0x0000003531087223 */ /* 0x040fe20000000008 */
[C---:B------:R-:W-:Y:S01]  /*69a0*/  FFMA R9, R49.reuse, R56, R9 ;  /* 0x0000003831097223 */ /* 0x040fe20000000009 */
[----:B------:R-:W-:Y:S01]  /*69b0*/  FFMA R10, R49, R55, R10 ;  /* 0x00000037310a7223 */ /* 0x000fe2000000000a */
[----:B------:R-:W-:Y:S01]  /*69c0*/  HADD2.F32 R51, -RZ, R77.H0_H0 ;  /* 0x2000004dff337230 */ /* 0x000fe20000004100 */
[----:B-1----:R-:W-:Y:S01]  /*69d0*/  F2FP.SATFINITE.E4M3.F32.PACK_AB_MERGE_C R116, R7, R6, RZ ;  /* 0x000000060774723e */ /* 0x002fe200048070ff */
[C---:B------:R-:W-:Y:S01]  /*69e0*/  FMUL R11, R47.reuse, R11 ;  /* 0x0000000b2f0b7220 */ /* 0x040fe20000400000 */
[--C-:B------:R-:W-:Y:S02]  /*69f0*/  HADD2.F32 R59, -RZ, R82.reuse.H0_H0 ;  /* 0x20000052ff3b7230 */ /* 0x100fe40000004100 */
[----:B------:R-:W-:Y:S01]  /*6a00*/  FMUL R14, R47, R14 ;  /* 0x0000000e2f0e7220 */ /* 0x000fe20000400000 */
[----:B------:R-:W-:Y:S01]  /*6a10*/  HADD2.F32 R62, -RZ, R82.H1_H1 ;  /* 0x30000052ff3e7230 */ /* 0x000fe20000004100 */
[----:B------:R-:W-:Y:S01]  /*6a20*/  F2FP.SATFINITE.E4M3.F32.PACK_AB_MERGE_C R116, R5, R4, R116 ;  /* 0x000000040574723e */ /* 0x000fe20004807074 */
[C---:B------:R-:W-:Y:S01]  /*6a30*/  FFMA R11, R49.reuse, R58, R11 ;  /* 0x0000003a310b7223 */ /* 0x040fe2000000000b */
[C---:B------:R-:W-:Y:S01]  /*6a40*/  FFMA R12, R49.reuse, R57, R12 ;  /* 0x00000039310c7223 */ /* 0x040fe2000000000c */
[C---:B------:R-:W-:Y:S01]  /*6a50*/  FFMA R13, R49.reuse, R60, R13 ;  /* 0x0000003c310d7223 */ /* 0x040fe2000000000d */
[----:B------:R-:W-:Y:S01]  /*6a60*/  F2FP.F16.E4M3.UNPACK_B R86, R86.H1 ;  /* 0x00000056ff56723e */ /* 0x000fe200030006ff */
[----:B------:R-:W-:Y:S01]  /*6a70*/  FFMA R14, R49, R59, R14 ;  /* 0x0000003b310e7223 */ /* 0x000fe2000000000e */
[----:B------:R-:W-:Y:S01]  /*6a80*/  F2FP.SATFINITE.E4M3.F32.PACK_AB_MERGE_C R117, R11, R10, RZ ;  /* 0x0000000a0b75723e */ /* 0x000fe200048070ff */
[C---:B------:R-:W-:Y:S01]  /*6a90*/  FMUL R15, R47.reuse, R15 ;  /* 0x0000000f2f0f7220 */ /* 0x040fe20000400000 */
[--C-:B------:R-:W-:Y:S02]  /*6aa0*/  HADD2.F32 R63, -RZ, R83.reuse.H0_H0 ;  /* 0x20000053ff3f7230 */ /* 0x100fe40000004100 */
[----:B------:R-:W-:Y:S01]  /*6ab0*/  FMUL R18, R47, R18 ;  /* 0x000000122f127220 */ /* 0x000fe20000400000 */
[----:B------:R-:W-:Y:S01]  /*6ac0*/  HADD2.F32 R66, -RZ, R83.H1_H1 ;  /* 0x30000053ff427230 */ /* 0x000fe20000004100 */
[----:B------:R-:W-:Y:S01]  /*6ad0*/  F2FP.SATFINITE.E4M3.F32.PACK_AB_MERGE_C R117, R9, R8, R117 ;  /* 0x000000080975723e */ /* 0x000fe20004807075 */
[C---:B------:R-:W-:Y:S01]  /*6ae0*/  FFMA R15, R49.reuse, R62, R15 ;  /* 0x0000003e310f7223 */ /* 0x040fe2000000000f */
[C---:B------:R-:W-:Y:S01]  /*6af0*/  FFMA R16, R49.reuse, R61, R16 ;  /* 0x0000003d31107223 */ /* 0x040fe20000000010 */
[----:B------:R-:W-:Y:S01]  /*6b00*/  FFMA R17, R49, R64, R17 ;  /* 0x0000004031117223 */ /* 0x000fe20000000011 */
[----:B------:R-:W-:Y:S01]  /*6b10*/  FMUL R19, R47, R19 ;  /* 0x000000132f137220 */ /* 0x000fe20000400000 */
        /* <DEDUP_REMOVED lines=15> */
[----:B------:R-:W-:Y:S01]  /*6c10*/  F2FP.F16.E4M3.UNPACK_B R87, R87.H1 ;  /* 0x00000057ff57723e */ /* 0x000fe200030006ff */
        /* <DEDUP_REMOVED lines=32> */
[----:B------:R-:W-:Y:S03]  /*6e20*/  IADD3 R79, PT, PT, R44, 0x1, RZ ;  /* 0x000000012c4f7810 */ /* 0x000fe60007ffe0ff */
        /* <DEDUP_REMOVED lines=9> */
[----:B------:R-:W-:Y:S02]  /*6ec0*/  UIADD3 UR8, UP0, UPT, UR52, 0x680, URZ ;  /* 0x0000068034087890 */ /* 0x000fe4000ff1e0ff */
[----:B------:R-:W-:Y:S02]  /*6ed0*/  UIADD3 UR5, UPT, UPT, UR41, 0x40, URZ ;  /* 0x0000004029057890 */ /* 0x000fe4000fffe0ff */
[----:B------:R-:W-:Y:S02]  /*6ee0*/  UIADD3 UR4, UPT, UPT, UR49, 0x3200, URZ ;  /* 0x0000320031047890 */ /* 0x000fe4000fffe0ff */
[----:B------:R-:W-:Y:S01]  /*6ef0*/  UIADD3.X UR9, UPT, UPT, URZ, UR53, URZ, UP0, !UPT ;  /* 0x00000035ff097290 */ /* 0x000fe200087fe4ff */
[----:B------:R-:W-:Y:S01]  /*6f00*/  UMOV UR6, UR42 ;  /* 0x0000002a00067c82 */ /* 0x000fe20008000000 */
[----:B------:R-:W-:Y:S07]  /*6f10*/  UMOV UR7, UR36 ;  /* 0x0000002400077c82 */ /* 0x000fee0008000000 */
[----:B------:R2:W-:Y:S01]  /*6f20*/  UTMASTG.3D [UR4], [UR8] ;  /* 0x00000004080073b5 */ /* 0x0005e20008010000 */
[----:B------:R0:W-:Y:S01]  /*6f30*/  UTMACMDFLUSH ;  /* 0x00000000000079b7 */ /* 0x0001e20000000000 */
[----:B--2---:R-:W-:Y:S04]  /*6f40*/  DEPBAR.LE SB0, 0x1 ;  /* 0x000080400000791a */ /* 0x004fe80000000000 */
.L_x_103:
[----:B------:R-:W-:Y:S05]  /*6f50*/  BSYNC.RECONVERGENT B0 ;  /* 0x0000000000007941 */ /* 0x000fea0003800200 */
.L_x_102:
[----:B------:R-:W-:Y:S01]  /*6f60*/  BAR.SYNC.DEFER_BLOCKING 0x1, 0x80 ;  /* 0x0042000000007b1d */ /* 0x000fe20000010000 */
[----:B------:R-:W-:Y:S01]  /*6f70*/  ISETP.NE.AND P2, PT, R111, RZ, PT ;  /* 0x000000ff6f00720c */ /* 0x000fe20003f45270 */
[----:B------:R-:W-:Y:S01]  /*6f80*/  IMAD.IADD R20, R43, 0x1, R94 ;  /* 0x000000012b147824 */ /* 0x000fe200078e025e */
[----:B------:R-:W-:Y:S01]  /*6f90*/  ISETP.NE.AND P0, PT, R112, 0x2, PT ;  /* 0x000000027000780c */ /* 0x000fe20003f05270 */
[----:B------:R-:W-:Y:S01]  /*6fa0*/  IMAD.IADD R21, R45, 0x1, R96 ;  /* 0x000000012d157824 */ /* 0x000fe200078e0260 */
[----:B------:R-:W-:Y:S02]  /*6fb0*/  ISETP.NE.AND P1, PT, R79, 0x4, PT ;  /* 0x000000044f00780c */ /* 0x000fe40003f25270 */
[----:B------:R-:W-:Y:S02]  /*6fc0*/  SEL R3, RZ, 0x1, P0 ;  /* 0x00000001ff037807 */ /* 0x000fe40000000000 */
[----:B------:R-:W-:Y:S02]  /*6fd0*/  SEL R0, RZ, 0x1, P1 ;  /* 0x00000001ff007807 */ /* 0x000fe40000800000 */
[----:B------:R-:W-:Y:S02]  /*6fe0*/  LOP3.LUT R106, R106, R3, RZ, 0x3c, !PT ;  /* 0x000000036a6a7212 */ /* 0x000fe400078e3cff */
[----:B------:R-:W-:Y:S02]  /*6ff0*/  LOP3.LUT R107, R107, R0, RZ, 0x3c, !PT ;  /* 0x000000006b6b7212 */ /* 0x000fe400078e3cff */
[----:B------:R-:W-:Y:S02]  /*7000*/  @P2 R2UR UR36, R103 ;  /* 0x00000000672422ca */ /* 0x000fe400000e0000 */
[----:B------:R-:W-:Y:S02]  /*7010*/  SEL R112, R112, RZ, P0 ;  /* 0x000000ff70707207 */ /* 0x000fe40000000000 */
[----:B------:R-:W-:Y:S01]  /*7020*/  SEL R44, R79, RZ, P1 ;  /* 0x000000ff4f2c7207 */ /* 0x000fe20000800000 */
[----:B------:R-:W-:Y:S10]  /*7030*/  @P2 BRA `(.L_x_104) ;  /* 0xffffffd400f82947 */ /* 0x000ff4000383ffff */
[----:B------:R-:W-:Y:S05]  /*7040*/  EXIT ;  /* 0x000000000000794d */ /* 0x000fea0003800000 */
.L_x_19:
[----:B--2---:R2:W1:Y:S02]  /*7050*/  SYNCS.PHASECHK.TRANS64.TRYWAIT P0, [R3+URZ+0xe0], R2 ;  /* 0x0000e002030075a7 */ /* 0x00446400080011ff */
[----:B-1----:R-:W-:Y:S05]  /*7060*/  @!P0 NANOSLEEP.SYNCS 0x989680 ;  /* 0x009896800000895d */ /* 0x002fea0003900000 */
[----:B------:R-:W1:Y:S02]  /*7070*/  @!P0 SYNCS.PHASECHK.TRANS64 P0, [R3+URZ+0xe0], R2 ;  /* 0x0000e002030085a7 */ /* 0x000e6400080010ff */
[----:B-1----:R-:W-:Y:S05]  /*7080*/  @!P0 BRA `(.L_x_19) ;  /* 0xfffffffc00f08947 */ /* 0x002fea000383ffff */
[----:B------:R-:W-:Y:S05]  /*7090*/  BRA `(.L_x_105) ;  /* 0xffffffa400447947 */ /* 0x000fea000383ffff */
.L_x_22:
[----:B-1----:R-:W-:-:S07]  /*70a0*/  MOV R2, UR33 ;  /* 0x0000002100027c02 */ /* 0x002fce0008000f00 */
.L_x_106:
[----:B-1----:R1:W2:Y:S02]  /*70b0*/  SYNCS.PHASECHK.TRANS64.TRYWAIT P0, [R2+URZ+0x20], R5 ;  /* 0x00002005020075a7 */ /* 0x0022a400080011ff */
[----:B--2---:R-:W-:Y:S05]  /*70c0*/  @!P0 NANOSLEEP.SYNCS 0x989680 ;  /* 0x009896800000895d */ /* 0x004fea0003900000 */
[----:B------:R-:W2:Y:S02]  /*70d0*/  @!P0 SYNCS.PHASECHK.TRANS64 P0, [R2+URZ+0x20], R5 ;  /* 0x00002005020085a7 */ /* 0x000ea400080010ff */
[----:B--2---:R-:W-:Y:S05]  /*70e0*/  @!P0 BRA `(.L_x_106) ;  /* 0xfffffffc00f08947 */ /* 0x004fea000383ffff */
[----:B------:R-:W-:Y:S05]  /*70f0*/  BRA `(.L_x_21) ;  /* 0xffffffa400947947 */ /* 0x000fea000383ffff */
.L_x_28:
[----:B-1----:R-:W-:-:S07]  /*7100*/  MOV R2, UR17 ;  /* 0x0000001100027c02 */ /* 0x002fce0008000f00 */
.L_x_107:
[----:B-1----:R1:W2:Y:S02]  /*7110*/  SYNCS.PHASECHK.TRANS64.TRYWAIT P0, [R2+URZ+0x20], R5 ;  /* 0x00002005020075a7 */ /* 0x0022a400080011ff */
[----:B--2---:R-:W-:Y:S05]  /*7120*/  @!P0 NANOSLEEP.SYNCS 0x989680 ;  /* 0x009896800000895d */ /* 0x004fea0003900000 */
[----:B------:R-:W2:Y:S02]  /*7130*/  @!P0 SYNCS.PHASECHK.TRANS64 P0, [R2+URZ+0x20], R5 ;  /* 0x00002005020085a7 */ /* 0x000ea400080010ff */
[----:B--2---:R-:W-:Y:S05]  /*7140*/  @!P0 BRA `(.L_x_107) ;  /* 0xfffffffc00f08947 */ /* 0x004fea000383ffff */
[----:B------:R-:W-:Y:S05]  /*7150*/  BRA `(.L_x_27) ;  /* 0xffffffa8003c7947 */ /* 0x000fea000383ffff */
.L_x_32:
[----:B-1----:R1:W2:Y:S02]  /*7160*/  SYNCS.PHASECHK.TRANS64.TRYWAIT P0, [R2+URZ+0x70], R3 ;  /* 0x00007003020075a7 */ /* 0x0022a400080011ff */
[----:B--2---:R-:W-:Y:S05]  /*7170*/  @!P0 NANOSLEEP.SYNCS 0x989680 ;  /* 0x009896800000895d */ /* 0x004fea0003900000 */
[----:B------:R-:W2:Y:S02]  /*7180*/  @!P0 SYNCS.PHASECHK.TRANS64 P0, [R2+URZ+0x70], R3 ;  /* 0x00007003020085a7 */ /* 0x000ea400080010ff */
[----:B--2---:R-:W-:Y:S05]  /*7190*/  @!P0 BRA `(.L_x_32) ;  /* 0xfffffffc00f08947 */ /* 0x004fea000383ffff */
[----:B------:R-:W-:Y:S05]  /*71a0*/  BRA `(.L_x_108) ;  /* 0xffffffa800cc7947 */ /* 0x000fea000383ffff */
.L_x_36:
[----:B----4-:R-:W-:-:S07]  /*71b0*/  MOV R0, UR5 ;  /* 0x0000000500007c02 */ /* 0x010fce0008000f00 */
.L_x_109:
[----:B-1----:R1:W2:Y:S02]  /*71c0*/  SYNCS.PHASECHK.TRANS64.TRYWAIT P0, [R0+URZ], R3 ;  /* 0x00000003000075a7 */ /* 0x0022a400080011ff */
[----:B--2---:R-:W-:Y:S05]  /*71d0*/  @!P0 NANOSLEEP.SYNCS 0x989680 ;  /* 0x009896800000895d */ /* 0x004fea0003900000 */
[----:B------:R-:W2:Y:S02]  /*71e0*/  @!P0 SYNCS.PHASECHK.TRANS64 P0, [R0+URZ], R3 ;  /* 0x00000003000085a7 */ /* 0x000ea400080010ff */
[----:B--2---:R-:W-:Y:S05]  /*71f0*/  @!P0 BRA `(.L_x_109) ;  /* 0xfffffffc00f08947 */ /* 0x004fea000383ffff */
[----:B------:R-:W-:Y:S05]  /*7200*/  BRA `(.L_x_110) ;  /* 0xffffffb0003c7947 */ /* 0x000fea000383ffff */
.L_x_37:
[----:B----4-:R-:W-:-:S07]  /*7210*/  MOV R0, UR5 ;  /* 0x0000000500007c02 */ /* 0x010fce0008000f00 */
.L_x_111:
[----:B-1----:R1:W2:Y:S02]  /*7220*/  SYNCS.PHASECHK.TRANS64.TRYWAIT P0, [R0+URZ], R3 ;  /* 0x00000003000075a7 */ /* 0x0022a400080011ff */
[----:B--2---:R-:W-:Y:S05]  /*7230*/  @!P0 NANOSLEEP.SYNCS 0x989680 ;  /* 0x009896800000895d */ /* 0x004fea0003900000 */
[----:B------:R-:W2:Y:S02]  /*7240*/  @!P0 SYNCS.PHASECHK.TRANS64 P0, [R0+URZ], R3 ;  /* 0x00000003000085a7 */ /* 0x000ea400080010ff */
[----:B--2---:R-:W-:Y:S05]  /*7250*/  @!P0 BRA `(.L_x_111) ;  /* 0xfffffffc00f08947 */ /* 0x004fea000383ffff */
[----:B------:R-:W-:Y:S05]  /*7260*/  BRA `(.L_x_112) ;  /* 0xffffffb000487947 */ /* 0x000fea000383ffff */
.L_x_38:
[----:B----4-:R-:W-:-:S07]  /*7270*/  MOV R0, UR5 ;  /* 0x0000000500007c02 */ /* 0x010fce0008000f00 */
.L_x_113:
[----:B-1----:R1:W2:Y:S02]  /*7280*/  SYNCS.PHASECHK.TRANS64.TRYWAIT P0, [R0+URZ], R3 ;  /* 0x00000003000075a7 */ /* 0x0022a400080011ff */
[----:B--2---:R-:W-:Y:S05]  /*7290*/  @!P0 NANOSLEEP.SYNCS 0x989680 ;  /* 0x009896800000895d */ /* 0x004fea0003900000 */
[----:B------:R-:W2:Y:S02]  /*72a0*/  @!P0 SYNCS.PHASECHK.TRANS64 P0, [R0+URZ], R3 ;  /* 0x00000003000085a7 */ /* 0x000ea400080010ff */
[----:B--2---:R-:W-:Y:S05]  /*72b0*/  @!P0 BRA `(.L_x_113) ;  /* 0xfffffffc00f08947 */ /* 0x004fea000383ffff */
[----:B------:R-:W-:Y:S05]  /*72c0*/  BRA `(.L_x_114) ;  /* 0xffffffb000547947 */ /* 0x000fea000383ffff */
.L_x_41:
[----:B-1----:R1:W2:Y:S02]  /*72d0*/  SYNCS.PHASECHK.TRANS64.TRYWAIT P0, [R0+URZ+0xd0], R5 ;  /* 0x0000d005000075a7 */ /* 0x0022a400080011ff */
[----:B--2---:R-:W-:Y:S05]  /*72e0*/  @!P0 NANOSLEEP.SYNCS 0x989680 ;  /* 0x009896800000895d */ /* 0x004fea0003900000 */
[----:B------:R-:W2:Y:S02]  /*72f0*/  @!P0 SYNCS.PHASECHK.TRANS64 P0, [R0+URZ+0xd0], R5 ;  /* 0x0000d005000085a7 */ /* 0x000ea400080010ff */
[----:B--2---:R-:W-:Y:S05]  /*7300*/  @!P0 BRA `(.L_x_41) ;  /* 0xfffffffc00f08947 */ /* 0x004fea000383ffff */
[----:B------:R-:W-:Y:S05]  /*7310*/  BRA `(.L_x_115) ;  /* 0xffffffb000b07947 */ /* 0x000fea000383ffff */
.L_x_42:
[----:B------:R-:W-:-:S07]  /*7320*/  MOV R0, UR5 ;  /* 0x0000000500007c02 */ /* 0x000fce0008000f00 */
.L_x_116:
[----:B-1----:R1:W2:Y:S02]  /*7330*/  SYNCS.PHASECHK.TRANS64.TRYWAIT P0, [R0+URZ+0x80], R5 ;  /* 0x00008005000075a7 */ /* 0x0022a400080011ff */
[----:B--2---:R-:W-:Y:S05]  /*7340*/  @!P0 NANOSLEEP.SYNCS 0x989680 ;  /* 0x009896800000895d */ /* 0x004fea0003900000 */
[----:B------:R-:W2:Y:S02]  /*7350*/  @!P0 SYNCS.PHASECHK.TRANS64 P0, [R0+URZ+0x80], R5 ;  /* 0x00008005000085a7 */ /* 0x000ea400080010ff */
[----:B--2---:R-:W-:Y:S05]  /*7360*/  @!P0 BRA `(.L_x_116) ;  /* 0xfffffffc00f08947 */ /* 0x004fea000383ffff */
[----:B------:R-:W-:Y:S05]  /*7370*/  BRA `(.L_x_117) ;  /* 0xffffffb000c07947 */ /* 0x000fea000383ffff */
.L_x_43:
[----:B-1----:R1:W2:Y:S02]  /*7380*/  SYNCS.PHASECHK.TRANS64.TRYWAIT P1, [R0+URZ+0x70], R5 ;  /* 0x00007005000075a7 */ /* 0x0022a400080211ff */
[----:B--2---:R-:W-:Y:S05]  /*7390*/  @!P1 NANOSLEEP.SYNCS 0x989680 ;  /* 0x009896800000995d */ /* 0x004fea0003900000 */
[----:B------:R-:W2:Y:S02]  /*73a0*/  @!P1 SYNCS.PHASECHK.TRANS64 P1, [R0+URZ+0x70], R5 ;  /* 0x00007005000095a7 */ /* 0x000ea400080210ff */
[----:B--2---:R-:W-:Y:S05]  /*73b0*/  @!P1 BRA `(.L_x_43) ;  /* 0xfffffffc00f09947 */ /* 0x004fea000383ffff */
[----:B------:R-:W-:Y:S05]  /*73c0*/  BRA `(.L_x_118) ;  /* 0xffffffb000f07947 */ /* 0x000fea000383ffff */
.L_x_46:
[----:B------:R-:W-:-:S07]  /*73d0*/  MOV R0, UR5 ;  /* 0x0000000500007c02 */ /* 0x000fce0008000f00 */
.L_x_119:
[----:B-1----:R1:W2:Y:S02]  /*73e0*/  SYNCS.PHASECHK.TRANS64.TRYWAIT P0, [R0+URZ+0x80], R3 ;  /* 0x00008003000075a7 */ /* 0x0022a400080011ff */
[----:B--2---:R-:W-:Y:S05]  /*73f0*/  @!P0 NANOSLEEP.SYNCS 0x989680 ;  /* 0x009896800000895d */ /* 0x004fea0003900000 */
[----:B------:R-:W2:Y:S02]  /*7400*/  @!P0 SYNCS.PHASECHK.TRANS64 P0, [R0+URZ+0x80], R3 ;  /* 0x00008003000085a7 */ /* 0x000ea400080010ff */
[----:B--2---:R-:W-:Y:S05]  /*7410*/  @!P0 BRA `(.L_x_119) ;  /* 0xfffffffc00f08947 */ /* 0x004fea000383ffff */
[----:B------:R-:W-:Y:S05]  /*7420*/  BRA `(.L_x_45) ;  /* 0xffffffb400447947 */ /* 0x000fea000383ffff */
.L_x_53:
[----:B-1----:R1:W2:Y:S02]  /*7430*/  SYNCS.PHASECHK.TRANS64.TRYWAIT P1, [R0+URZ+0x70], R5 ;  /* 0x00007005000075a7 */ /* 0x0022a400080211ff */
[----:B--2---:R-:W-:Y:S05]  /*7440*/  @!P1 NANOSLEEP.SYNCS 0x989680 ;  /* 0x009896800000995d */ /* 0x004fea0003900000 */
[----:B------:R-:W2:Y:S02]  /*7450*/  @!P1 SYNCS.PHASECHK.TRANS64 P1, [R0+URZ+0x70], R5 ;  /* 0x00007005000095a7 */ /* 0x000ea400080210ff */
[----:B--2---:R-:W-:Y:S05]  /*7460*/  @!P1 BRA `(.L_x_53) ;  /* 0xfffffffc00f09947 */ /* 0x004fea000383ffff */
[----:B------:R-:W-:Y:S05]  /*7470*/  BRA `(.L_x_120) ;  /* 0xffffffb8009c7947 */ /* 0x000fea000383ffff */
.L_x_54:
[----:B------:R-:W-:-:S07]  /*7480*/  MOV R3, UR9 ;  /* 0x0000000900037c02 */ /* 0x000fce0008000f00 */
.L_x_121:
[----:B-1----:R1:W2:Y:S02]  /*7490*/  SYNCS.PHASECHK.TRANS64.TRYWAIT P0, [R3+URZ+0xb0], R0 ;  /* 0x0000b000030075a7 */ /* 0x0022a400080011ff */
[----:B--2---:R-:W-:Y:S05]  /*74a0*/  @!P0 NANOSLEEP.SYNCS 0x989680 ;  /* 0x009896800000895d */ /* 0x004fea0003900000 */
[----:B------:R-:W2:Y:S02]  /*74b0*/  @!P0 SYNCS.PHASECHK.TRANS64 P0, [R3+URZ+0xb0], R0 ;  /* 0x0000b000030085a7 */ /* 0x000ea400080010ff */
[----:B--2---:R-:W-:Y:S05]  /*74c0*/  @!P0 BRA `(.L_x_121) ;  /* 0xfffffffc00f08947 */ /* 0x004fea000383ffff */
[----:B------:R-:W-:Y:S05]  /*74d0*/  BRA `(.L_x_122) ;  /* 0xffffffb800d07947 */ /* 0x000fea000383ffff */
.L_x_57:
[----:B------:R-:W-:Y:S07]  /*74e0*/  MOV R0, UR7 ;  /* 0x0000000700007c02 */ /* 0x000fee0008000f00 */
.L_x_123:
[----:B-1----:R1:W2:Y:S02]  /*74f0*/  SYNCS.PHASECHK.TRANS64.TRYWAIT P0, [R0+URZ], R3 ;  /* 0x00000003000075a7 */ /* 0x0022a400080011ff */
[----:B--2---:R-:W-:Y:S05]  /*7500*/  @!P0 NANOSLEEP.SYNCS 0x989680 ;  /* 0x009896800000895d */ /* 0x004fea0003900000 */
[----:B------:R-:W2:Y:S02]  /*7510*/  @!P0 SYNCS.PHASECHK.TRANS64 P0, [R0+URZ], R3 ;  /* 0x00000003000085a7 */ /* 0x000ea400080010ff */
[----:B--2---:R-:W-:Y:S05]  /*7520*/  @!P0 BRA `(.L_x_123) ;  /* 0xfffffffc00f08947 */ /* 0x004fea000383ffff */
[----:B------:R-:W-:Y:S05]  /*7530*/  BRA `(.L_x_56) ;  /* 0xffffffbc00087947 */ /* 0x000fea000383ffff */
.L_x_60:
[----:B------:R-:W-:-:S07]  /*7540*/  MOV R0, UR5 ;  /* 0x0000000500007c02 */ /* 0x000fce0008000f00 */
.L_x_124:
[----:B--2---:R2:W3:Y:S02]  /*7550*/  SYNCS.PHASECHK.TRANS64.TRYWAIT P0, [R0+URZ], R3 ;  /* 0x00000003000075a7 */ /* 0x0044e400080011ff */
[----:B---3--:R-:W-:Y:S05]  /*7560*/  @!P0 NANOSLEEP.SYNCS 0x989680 ;  /* 0x009896800000895d */ /* 0x008fea0003900000 */
[----:B------:R-:W3:Y:S02]  /*7570*/  @!P0 SYNCS.PHASECHK.TRANS64 P0, [R0+URZ], R3 ;  /* 0x00000003000085a7 */ /* 0x000ee400080010ff */
[----:B---3--:R-:W-:Y:S05]  /*7580*/  @!P0 BRA `(.L_x_124) ;  /* 0xfffffffc00f08947 */ /* 0x008fea000383ffff */
[----:B------:R-:W-:Y:S05]  /*7590*/  BRA `(.L_x_125) ;  /* 0xffffffbc00a87947 */ /* 0x000fea000383ffff */
.L_x_61:
[----:B------:R-:W-:-:S07]  /*75a0*/  MOV R0, UR5 ;  /* 0x0000000500007c02 */ /* 0x000fce0008000f00 */
.L_x_126:
[----:B--2---:R2:W3:Y:S02]  /*75b0*/  SYNCS.PHASECHK.TRANS64.TRYWAIT P0, [R0+URZ], R3 ;  /* 0x00000003000075a7 */ /* 0x0044e400080011ff */
[----:B---3--:R-:W-:Y:S05]  /*75c0*/  @!P0 NANOSLEEP.SYNCS 0x989680 ;  /* 0x009896800000895d */ /* 0x008fea0003900000 */
[----:B------:R-:W3:Y:S02]  /*75d0*/  @!P0 SYNCS.PHASECHK.TRANS64 P0, [R0+URZ], R3 ;  /* 0x00000003000085a7 */ /* 0x000ee400080010ff */
[----:B---3--:R-:W-:Y:S05]  /*75e0*/  @!P0 BRA `(.L_x_126) ;  /* 0xfffffffc00f08947 */ /* 0x008fea000383ffff */
[----:B------:R-:W-:Y:S05]  /*75f0*/  BRA `(.L_x_127) ;  /* 0xffffffbc00b47947 */ /* 0x000fea000383ffff */
.L_x_62:
[----:B------:R-:W-:-:S07]  /*7600*/  MOV R0, UR5 ;  /* 0x0000000500007c02 */ /* 0x000fce0008000f00 */
.L_x_128:
[----:B--2---:R2:W3:Y:S02]  /*7610*/  SYNCS.PHASECHK.TRANS64.TRYWAIT P0, [R0+URZ], R3 ;  /* 0x00000003000075a7 */ /* 0x0044e400080011ff */
[----:B---3--:R-:W-:Y:S05]  /*7620*/  @!P0 NANOSLEEP.SYNCS 0x989680 ;  /* 0x009896800000895d */ /* 0x008fea0003900000 */
[----:B------:R-:W3:Y:S02]  /*7630*/  @!P0 SYNCS.PHASECHK.TRANS64 P0, [R0+URZ], R3 ;  /* 0x00000003000085a7 */ /* 0x000ee400080010ff */
[----:B---3--:R-:W-:Y:S05]  /*7640*/  @!P0 BRA `(.L_x_128) ;  /* 0xfffffffc00f08947 */ /* 0x008fea000383ffff */
[----:B------:R-:W-:Y:S05]  /*7650*/  BRA `(.L_x_129) ;  /* 0xffffffbc00c07947 */ /* 0x000fea000383ffff */
.L_x_63:
[----:B------:R-:W-:-:S07]  /*7660*/  MOV R0, UR7 ;  /* 0x0000000700007c02 */ /* 0x000fce0008000f00 */
.L_x_130:
[----:B--2---:R2:W3:Y:S02]  /*7670*/  SYNCS.PHASECHK.TRANS64.TRYWAIT P0, [R0+URZ], R3 ;  /* 0x00000003000075a7 */ /* 0x0044e400080011ff */
[----:B---3--:R-:W-:Y:S05]  /*7680*/  @!P0 NANOSLEEP.SYNCS 0x989680 ;  /* 0x009896800000895d */ /* 0x008fea0003900000 */
[----:B------:R-:W3:Y:S02]  /*7690*/  @!P0 SYNCS.PHASECHK.TRANS64 P0, [R0+URZ], R3 ;  /* 0x00000003000085a7 */ /* 0x000ee400080010ff */
[----:B---3--:R-:W-:Y:S05]  /*76a0*/  @!P0 BRA `(.L_x_130) ;  /* 0xfffffffc00f08947 */ /* 0x008fea000383ffff */
[----:B------:R-:W-:Y:S05]  /*76b0*/  BRA `(.L_x_131) ;  /* 0xffffffbc00cc7947 */ /* 0x000fea000383ffff */
.L_x_68:
[----:B--2---:R2:W3:Y:S02]  /*76c0*/  SYNCS.PHASECHK.TRANS64.TRYWAIT P0, [R0+URZ+0x70], R3 ;  /* 0x00007003000075a7 */ /* 0x0044e400080011ff */
[----:B---3--:R-:W-:Y:S05]  /*76d0*/  @!P0 NANOSLEEP.SYNCS 0x989680 ;  /* 0x009896800000895d */ /* 0x008fea0003900000 */
[----:B------:R-:W3:Y:S02]  /*76e0*/  @!P0 SYNCS.PHASECHK.TRANS64 P0, [R0+URZ+0x70], R3 ;  /* 0x00007003000085a7 */ /* 0x000ee400080010ff */
[----:B---3--:R-:W-:Y:S05]  /*76f0*/  @!P0 BRA `(.L_x_68) ;  /* 0xfffffffc00f08947 */ /* 0x008fea000383ffff */
[----:B------:R-:W-:Y:S05]  /*7700*/  BRA `(.L_x_132) ;  /* 0xffffffc000d07947 */ /* 0x000fea000383ffff */
.L_x_71:
[----:B------:R-:W-:Y:S07]  /*7710*/  MOV R0, UR7 ;  /* 0x0000000700007c02 */ /* 0x000fee0008000f00 */
.L_x_133:
[----:B--2---:R2:W3:Y:S02]  /*7720*/  SYNCS.PHASECHK.TRANS64.TRYWAIT P0, [R0+URZ+0x68], R3 ;  /* 0x00006803000075a7 */ /* 0x0044e400080011ff */
[----:B---3--:R-:W-:Y:S05]  /*7730*/  @!P0 NANOSLEEP.SYNCS 0x989680 ;  /* 0x009896800000895d */ /* 0x008fea0003900000 */
[----:B------:R-:W3:Y:S02]  /*7740*/  @!P0 SYNCS.PHASECHK.TRANS64 P0, [R0+URZ+0x68], R3 ;  /* 0x00006803000085a7 */ /* 0x000ee400080010ff */
[----:B---3--:R-:W-:Y:S05]  /*7750*/  @!P0 BRA `(.L_x_133) ;  /* 0xfffffffc00f08947 */ /* 0x008fea000383ffff */
[----:B------:R-:W-:Y:S05]  /*7760*/  BRA `(.L_x_70) ;  /* 0xffffffc400b07947 */ /* 0x000fea000383ffff */
.L_x_74:
[----:B--2---:R-:W-:Y:S07]  /*7770*/  MOV R3, UR7 ;  /* 0x0000000700037c02 */ /* 0x004fee0008000f00 */
.L_x_134:
[----:B-1----:R1:W2:Y:S02]  /*7780*/  SYNCS.PHASECHK.TRANS64.TRYWAIT P0, [R3+URZ+0x50], R12 ;  /* 0x0000500c030075a7 */ /* 0x0022a400080011ff */
[----:B--2---:R-:W-:Y:S05]  /*7790*/  @!P0 NANOSLEEP.SYNCS 0x989680 ;  /* 0x009896800000895d */ /* 0x004fea0003900000 */
[----:B------:R-:W2:Y:S02]  /*77a0*/  @!P0 SYNCS.PHASECHK.TRANS64 P0, [R3+URZ+0x50], R12 ;  /* 0x0000500c030085a7 */ /* 0x000ea400080010ff */
[----:B--2---:R-:W-:Y:S05]  /*77b0*/  @!P0 BRA `(.L_x_134) ;  /* 0xfffffffc00f08947 */ /* 0x004fea000383ffff */
[----:B------:R-:W-:Y:S05]  /*77c0*/  BRA `(.L_x_135) ;  /* 0xffffffc800287947 */ /* 0x000fea000383ffff */
.L_x_75:
[----:B------:R-:W-:Y:S07]  /*77d0*/  MOV R3, UR7 ;  /* 0x0000000700037c02 */ /* 0x000fee0008000f00 */
.L_x_136:
[----:B-1----:R1:W2:Y:S02]  /*77e0*/  SYNCS.PHASECHK.TRANS64.TRYWAIT P0, [R3+URZ+0x58], R12 ;  /* 0x0000580c030075a7 */ /* 0x0022a400080011ff */
[----:B--2---:R-:W-:Y:S05]  /*77f0*/  @!P0 NANOSLEEP.SYNCS 0x989680 ;  /* 0x009896800000895d */ /* 0x004fea0003900000 */
[----:B------:R-:W2:Y:S02]  /*7800*/  @!P0 SYNCS.PHASECHK.TRANS64 P0, [R3+URZ+0x58], R12 ;  /* 0x0000580c030085a7 */ /* 0x000ea400080010ff */
[----:B--2---:R-:W-:Y:S05]  /*7810*/  @!P0 BRA `(.L_x_136) ;  /* 0xfffffffc00f08947 */ /* 0x004fea000383ffff */
[----:B------:R-:W-:Y:S05]  /*7820*/  BRA `(.L_x_137) ;  /* 0xffffffc800a87947 */ /* 0x000fea000383ffff */
.L_x_77:
[----:B------:R-:W-:-:S07]  /*7830*/  MOV R0, UR7 ;  /* 0x0000000700007c02 */ /* 0x000fce0008000f00 */
.L_x_138:
[----:B-1----:R1:W3:Y:S02]  /*7840*/  SYNCS.PHASECHK.TRANS64.TRYWAIT P0, [R0+URZ+0x50], R3 ;  /* 0x00005003000075a7 */ /* 0x0022e400080011ff */
[----:B---3--:R-:W-:Y:S05]  /*7850*/  @!P0 NANOSLEEP.SYNCS 0x989680 ;  /* 0x009896800000895d */ /* 0x008fea0003900000 */
[----:B------:R-:W3:Y:S02]  /*7860*/  @!P0 SYNCS.PHASECHK.TRANS64 P0, [R0+URZ+0x50], R3 ;  /* 0x00005003000085a7 */ /* 0x000ee400080010ff */
[----:B---3--:R-:W-:Y:S05]  /*7870*/  @!P0 BRA `(.L_x_138) ;  /* 0xfffffffc00f08947 */ /* 0x008fea000383ffff */
[----:B------:R-:W-:Y:S05]  /*7880*/  BRA `(.L_x_139) ;  /* 0xffffffcc00187947 */ /* 0x000fea000383ffff */
.L_x_79:
[----:B--2---:R2:W4:Y:S02]  /*7890*/  SYNCS.PHASECHK.TRANS64.TRYWAIT P0, [R0+URZ+0x70], R3 ;  /* 0x00007003000075a7 */ /* 0x00452400080011ff */
[----:B----4-:R-:W-:Y:S05]  /*78a0*/  @!P0 NANOSLEEP.SYNCS 0x989680 ;  /* 0x009896800000895d */ /* 0x010fea0003900000 */
[----:B------:R-:W4:Y:S02]  /*78b0*/  @!P0 SYNCS.PHASECHK.TRANS64 P0, [R0+URZ+0x70], R3 ;  /* 0x00007003000085a7 */ /* 0x000f2400080010ff */
[----:B----4-:R-:W-:Y:S05]  /*78c0*/  @!P0 BRA `(.L_x_79) ;  /* 0xfffffffc00f08947 */ /* 0x010fea000383ffff */
[----:B------:R-:W-:Y:S05]  /*78d0*/  BRA `(.L_x_140) ;  /* 0xffffffcc00e47947 */ /* 0x000fea000383ffff */
.L_x_90:
[----:B-1----:R1:W3:Y:S02]  /*78e0*/  SYNCS.PHASECHK.TRANS64.TRYWAIT P1, [R0+URZ+0x40], R3 ;  /* 0x00004003000075a7 */ /* 0x0022e400080211ff */
[----:B---3--:R-:W-:Y:S05]  /*78f0*/  @!P1 NANOSLEEP.SYNCS 0x989680 ;  /* 0x009896800000995d */ /* 0x008fea0003900000 */
[----:B------:R-:W3:Y:S02]  /*7900*/  @!P1 SYNCS.PHASECHK.TRANS64 P1, [R0+URZ+0x40], R3 ;  /* 0x00004003000095a7 */ /* 0x000ee400080210ff */
[----:B---3--:R-:W-:Y:S05]  /*7910*/  @!P1 BRA `(.L_x_90) ;  /* 0xfffffffc00f09947 */ /* 0x008fea000383ffff */
[----:B------:R-:W-:Y:S05]  /*7920*/  BRA `(.L_x_89) ;  /* 0xffffffd800fc7947 */ /* 0x000fea000383ffff */
.L_x_92:
[----:B-1----:R1:W4:Y:S02]  /*7930*/  SYNCS.PHASECHK.TRANS64.TRYWAIT P0, [R113+URZ+0x90], R2 ;  /* 0x00009002710075a7 */ /* 0x00232400080011ff */
[----:B----4-:R-:W-:Y:S05]  /*7940*/  @!P0 NANOSLEEP.SYNCS 0x989680 ;  /* 0x009896800000895d */ /* 0x010fea0003900000 */
[----:B------:R-:W4:Y:S02]  /*7950*/  @!P0 SYNCS.PHASECHK.TRANS64 P0, [R113+URZ+0x90], R2 ;  /* 0x00009002710085a7 */ /* 0x000f2400080010ff */
[----:B----4-:R-:W-:Y:S05]  /*7960*/  @!P0 BRA `(.L_x_92) ;  /* 0xfffffffc00f08947 */ /* 0x010fea000383ffff */
[----:B------:R-:W-:Y:S05]  /*7970*/  BRA `(.L_x_91) ;  /* 0xffffffdc00507947 */ /* 0x000fea000383ffff */
.L_x_100:
[----:B--2---:R2:W3:Y:S02]  /*7980*/  SYNCS.PHASECHK.TRANS64.TRYWAIT P0, [R32+URZ+0x40], R3 ;  /* 0x00004003200075a7 */ /* 0x0044e400080011ff */
[----:B---3--:R-:W-:Y:S05]  /*7990*/  @!P0 NANOSLEEP.SYNCS 0x989680 ;  /* 0x009896800000895d */ /* 0x008fea0003900000 */
[----:B------:R-:W3:Y:S02]  /*79a0*/  @!P0 SYNCS.PHASECHK.TRANS64 P0, [R32+URZ+0x40], R3 ;  /* 0x00004003200085a7 */ /* 0x000ee400080010ff */
[----:B---3--:R-:W-:Y:S05]  /*79b0*/  @!P0 BRA `(.L_x_100) ;  /* 0xfffffffc00f08947 */ /* 0x008fea000383ffff */
[----:B------:R-:W-:Y:S05]  /*79c0*/  BRA `(.L_x_99) ;  /* 0xffffffe800407947 */ /* 0x000fea000383ffff */
        .weak           $__internal_0_$__cuda_sm10x_tcgen05_guardrail_trap_col_being_dealloced_not_returned_by_alloc
        .type           $__internal_0_$__cuda_sm10x_tcgen05_guardrail_trap_col_being_dealloced_not_returned_by_alloc,@function
        .size           $__internal_0_$__cuda_sm10x_tcgen05_guardrail_trap_col_being_dealloced_not_returned_by_alloc,($__internal_1_$__cuda_sm10x_tcgen05_guardrail_trap_phase_invalid_during_alloc - $__internal_0_$__cuda_sm10x_tcgen05_guardrail_trap_col_being_dealloced_not_returned_by_alloc)
$__internal_0_$__cuda_sm10x_tcgen05_guardrail_trap_col_being_dealloced_not_returned_by_alloc:
[----:B------:R-:W-:Y:S05]  /*79d0*/  BPT.TRAP 0x1 ;  /* 0x000000040000795c */ /* 0x000fea0000300000 */
[----:B------:R-:W-:-:S04]  /*79e0*/  HFMA2 R3, -RZ, RZ, 0, 0 ;  /* 0x00000000ff037431 */ /* 0x000fc800000001ff */
[----:B------:R-:W-:Y:S05]  /*79f0*/  RET.REL.NODEC R2 `(_ZN7cutlass13device_kernelINS_4gemm6kernel13GemmUniversalIN4cute5tupleIJiiiiEEENS1_10collective13CollectiveMmaINS1_35MainloopSm100TmaUmmaWarpSpecializedILi4ELi2ELi4ENS5_IJNS4_1CILi1EEESB_SB_EEEEENS5_IJNSA_ILi64EEENSA_ILi128EEENSA_ILi32EEEEEENS_12float_e4m3_tENS5_IJlSB_lEEESI_SJ_NS4_8TiledMMAINS4_8MMA_AtomIJNS4_10MMA_TraitsINS4_19SM100_MMA_F8F6F4_SSEJSI_SI_fSE_SF_NS4_17integral_constantINS4_4UMMA5MajorELSQ_0EEESR_NSO_INSP_7ScaleInELSS_0EEEST_EEEEEENS4_6LayoutISC_NS5_IJNSA_ILi0EEESX_SX_EEEEENS5_IJNS4_10UnderscoreES10_S10_EEEEENS4_13SM90_TMA_LOADENS4_14ComposedLayoutINS4_7SwizzleILi1ELi4ELi3EEENS4_18smem_ptr_flag_bitsILi8EEENSW_INS5_IJNSA_ILi8EEESG_EEENS5_IJSG_SB_EEEEEEEvNS4_8identityES13_S1D_vS1E_EENS_8epilogue10collective18CollectiveEpilogueINS1G_23Sm100TmaWarpSpecializedILi2ELi2ELi32ELb0ELb0EEEJSH_NS5_IJNSW_ISE_SB_EES1L_EEESI_SJ_SI_SJ_NS1G_6fusion15FusionCallbacksIS1K_NS1N_17LinearCombinationISI_fSI_fLNS_15FloatRoundStyleE2EEESH_S1M_JEEENS4_5SM1004TMEM4LOAD26SM100_TMEM_LOAD_16dp32b32xES13_NS14_INS15_ILi2ELi4ELi3EEES18_NSW_INS5_IJS19_SE_EEENS5_IJSE_SB_EEEEEEENS4_39AutoVectorizingCopyWithAssumedAlignmentILi128EEENS4_14SM90_TMA_STOREES21_S23_S23_EEEvvEEEEvNT_6ParamsE) ;  /* 0xffffff8402807950 */ /* 0x000fea0003c3ffff */
        .weak           $__internal_1_$__cuda_sm10x_tcgen05_guardrail_trap_phase_invalid_during_alloc
        .type           $__internal_1_$__cuda_sm10x_tcgen05_guardrail_trap_phase_invalid_during_alloc,@function
        .size           $__internal_1_$__cuda_sm10x_tcgen05_guardrail_trap_phase_invalid_during_alloc,($__internal_2_$__cuda_sm10x_tcgen05_guardrail_trap_unallocated_columns_being_dealloced - $__internal_1_$__cuda_sm10x_tcgen05_guardrail_trap_phase_invalid_during_alloc)
$__internal_1_$__cuda_sm10x_tcgen05_guardrail_trap_phase_invalid_during_alloc:
[----:B------:R-:W-:Y:S05]  /*7a00*/  BPT.TRAP 0x1 ;  /* 0x000000040000795c */ /* 0x000fea0000300000 */
[----:B------:R-:W-:-:S04]  /*7a10*/  MOV R3, 0x0 ;  /* 0x0000000000037802 */ /* 0x000fc80000000f00 */
[----:B------:R-:W-:Y:S05]  /*7a20*/  RET.REL.NODEC R2 `(_ZN7cutlass13device_kernelINS_4gemm6kernel13GemmUniversalIN4cute5tupleIJiiiiEEENS1_10collective13CollectiveMmaINS1_35MainloopSm100TmaUmmaWarpSpecializedILi4ELi2ELi4ENS5_IJNS4_1CILi1EEESB_SB_EEEEENS5_IJNSA_ILi64EEENSA_ILi128EEENSA_ILi32EEEEEENS_12float_e4m3_tENS5_IJlSB_lEEESI_SJ_NS4_8TiledMMAINS4_8MMA_AtomIJNS4_10MMA_TraitsINS4_19SM100_MMA_F8F6F4_SSEJSI_SI_fSE_SF_NS4_17integral_constantINS4_4UMMA5MajorELSQ_0EEESR_NSO_INSP_7ScaleInELSS_0EEEST_EEEEEENS4_6LayoutISC_NS5_IJNSA_ILi0EEESX_SX_EEEEENS5_IJNS4_10UnderscoreES10_S10_EEEEENS4_13SM90_TMA_LOADENS4_14ComposedLayoutINS4_7SwizzleILi1ELi4ELi3EEENS4_18smem_ptr_flag_bitsILi8EEENSW_INS5_IJNSA_ILi8EEESG_EEENS5_IJSG_SB_EEEEEEEvNS4_8identityES13_S1D_vS1E_EENS_8epilogue10collective18CollectiveEpilogueINS1G_23Sm100TmaWarpSpecializedILi2ELi2ELi32ELb0ELb0EEEJSH_NS5_IJNSW_ISE_SB_EES1L_EEESI_SJ_SI_SJ_NS1G_6fusion15FusionCallbacksIS1K_NS1N_17LinearCombinationISI_fSI_fLNS_15FloatRoundStyleE2EEESH_S1M_JEEENS4_5SM1004TMEM4LOAD26SM100_TMEM_LOAD_16dp32b32xES13_NS14_INS15_ILi2ELi4ELi3EEES18_NSW_INS5_IJS19_SE_EEENS5_IJSE_SB_EEEEEEENS4_39AutoVectorizingCopyWithAssumedAlignmentILi128EEENS4_14SM90_TMA_STOREES21_S23_S23_EEEvvEEEEvNT_6ParamsE) ;  /* 0xffffff8402747950 */ /* 0x000fea0003c3ffff */
        .weak           $__internal_2_$__cuda_sm10x_tcgen05_guardrail_trap_unallocated_columns_being_dealloced
        .type           $__internal_2_$__cuda_sm10x_tcgen05_guardrail_trap_unallocated_columns_being_dealloced,@function
        .size           $__internal_2_$__cuda_sm10x_tcgen05_guardrail_trap_unallocated_columns_being_dealloced,(.L_x_142 - $__internal_2_$__cuda_sm10x_tcgen05_guardrail_trap_unallocated_columns_being_dealloced)
$__internal_2_$__cuda_sm10x_tcgen05_guardrail_trap_unallocated_columns_being_dealloced:
[----:B------:R-:W-:Y:S05]  /*7a30*/  BPT.TRAP 0x1 ;  /* 0x000000040000795c */ /* 0x000fea0000300000 */
[----:B------:R-:W-:-:S04]  /*7a40*/  HFMA2 R3, -RZ, RZ, 0, 0 ;  /* 0x00000000ff037431 */ /* 0x000fc800000001ff */
[----:B------:R-:W-:Y:S05]  /*7a50*/  RET.REL.NODEC R2 `(_ZN7cutlass13device_kernelINS_4gemm6kernel13GemmUniversalIN4cute5tupleIJiiiiEEENS1_10collective13CollectiveMmaINS1_35MainloopSm100TmaUmmaWarpSpecializedILi4ELi2ELi4ENS5_IJNS4_1CILi1EEESB_SB_EEEEENS5_IJNSA_ILi64EEENSA_ILi128EEENSA_ILi32EEEEEENS_12float_e4m3_tENS5_IJlSB_lEEESI_SJ_NS4_8TiledMMAINS4_8MMA_AtomIJNS4_10MMA_TraitsINS4_19SM100_MMA_F8F6F4_SSEJSI_SI_fSE_SF_NS4_17integral_constantINS4_4UMMA5MajorELSQ_0EEESR_NSO_INSP_7ScaleInELSS_0EEEST_EEEEEENS4_6LayoutISC_NS5_IJNSA_ILi0EEESX_SX_EEEEENS5_IJNS4_10UnderscoreES10_S10_EEEEENS4_13SM90_TMA_LOADENS4_14ComposedLayoutINS4_7SwizzleILi1ELi4ELi3EEENS4_18smem_ptr_flag_bitsILi8EEENSW_INS5_IJNSA_ILi8EEESG_EEENS5_IJSG_SB_EEEEEEEvNS4_8identityES13_S1D_vS1E_EENS_8epilogue10collective18CollectiveEpilogueINS1G_23Sm100TmaWarpSpecializedILi2ELi2ELi32ELb0ELb0EEEJSH_NS5_IJNSW_ISE_SB_EES1L_EEESI_SJ_SI_SJ_NS1G_6fusion15FusionCallbacksIS1K_NS1N_17LinearCombinationISI_fSI_fLNS_15FloatRoundStyleE2EEESH_S1M_JEEENS4_5SM1004TMEM4LOAD26SM100_TMEM_LOAD_16dp32b32xES13_NS14_INS15_ILi2ELi4ELi3EEES18_NSW_INS5_IJS19_SE_EEENS5_IJSE_SB_EEEEEEENS4_39AutoVectorizingCopyWithAssumedAlignmentILi128EEENS4_14SM90_TMA_STOREES21_S23_S23_EEEvvEEEEvNT_6ParamsE) ;  /* 0xffffff8402687950 */ /* 0x000fea0003c3ffff */
.L_x_141:
[----:B------:R-:W-:-:S00]  /*7a60*/  BRA `(.L_x_141) ;  /* 0xfffffffc00fc7947 */ /* 0x000fc0000383ffff */
[----:B------:R-:W-:-:S00]  /*7a70*/  NOP ;  /* 0x0000000000007918 */ /* 0x000fc00000000000 */
        /* <DEDUP_REMOVED lines=8> */
.L_x_142:


//--------------------- .nv.global.init           --------------------------
	.section	.nv.global.init,"aw",@progbits
.nv.global.init:
	.type		$str$27,@object
	.size		$str$27,($str$28 - $str$27)
$str$27:
        /*0000*/ 	.byte	0x28, 0x61, 0x64, 0x64, 0x72, 0x65, 0x73, 0x73, 0x20, 0x26, 0x20, 0x6d, 0x61, 0x73, 0x6b, 0x29
        /*0010*/ 	.byte	0x20, 0x3d, 0x3d, 0x20, 0x30, 0x00
	.type		$str$28,@object
	.size		$str$28,($str$26 - $str$28)
$str$28:
        /*0016*/ 	.byte	0x2f, 0x74, 0x6d, 0x70, 0x2f, 0x63, 0x75, 0x74, 0x6c, 0x61, 0x73, 0x73, 0x5f, 0x73, 0x77, 0x65
        /*0026*/ 	.byte	0x65, 0x70, 0x5f, 0x73, 0x72, 0x63, 0x2f, 0x69, 0x6e, 0x63, 0x6c, 0x75, 0x64, 0x65, 0x2f, 0x63
        /*0036*/ 	.byte	0x75, 0x74, 0x65, 0x2f, 0x70, 0x6f, 0x69, 0x6e, 0x74, 0x65, 0x72, 0x5f, 0x66, 0x6c, 0x61, 0x67
        /*0046*/ 	.byte	0x67, 0x65, 0x64, 0x2e, 0x68, 0x70, 0x70, 0x00
	.type		$str$26,@object
	.size		$str$26,($str$25 - $str$26)
$str$26:
        /*004e*/ 	.byte	0x2f, 0x74, 0x6d, 0x70, 0x2f, 0x63, 0x75, 0x74, 0x6c, 0x61, 0x73, 0x73, 0x5f, 0x73, 0x77, 0x65
        /*005e*/ 	.byte	0x65, 0x70, 0x5f, 0x73, 0x72, 0x63, 0x2f, 0x69, 0x6e, 0x63, 0x6c, 0x75, 0x64, 0x65, 0x2f, 0x63
        /*006e*/ 	.byte	0x75, 0x74, 0x65, 0x2f, 0x61, 0x74, 0x6f, 0x6d, 0x2f, 0x63, 0x6f, 0x70, 0x79, 0x5f, 0x74, 0x72
        /*007e*/ 	.byte	0x61, 0x69, 0x74, 0x73, 0x5f, 0x73, 0x6d, 0x31, 0x30, 0x30, 0x2e, 0x68, 0x70, 0x70, 0x00
	.type		$str$25,@object
	.size		$str$25,(__unnamed_1 - $str$25)
$str$25:
        /*008d*/ 	.byte	0x28, 0x28, 0x75, 0x69, 0x6e, 0x74, 0x33, 0x32, 0x5f, 0x74, 0x28, 0x74, 0x68, 0x72, 0x65, 0x61
        /*009d*/ 	.byte	0x64, 0x49, 0x64, 0x78, 0x2e, 0x78, 0x29, 0x20, 0x2f, 0x20, 0x33, 0x32, 0x29, 0x20, 0x25, 0x20
        /*00ad*/ 	.byte	0x34, 0x29, 0x20, 0x3d, 0x3d, 0x20, 0x28, 0x28, 0x28, 0x74, 0x6d, 0x65, 0x6d, 0x5f, 0x61, 0x64
        /*00bd*/ 	.byte	0x64, 0x72, 0x20, 0x3e, 0x3e, 0x20, 0x31, 0x36, 0x29, 0x20, 0x2f, 0x20, 0x33, 0x32, 0x29, 0x20
        /*00cd*/ 	.byte	0x25, 0x20, 0x34, 0x29, 0x00
	.type		__unnamed_1,@object
	.size		__unnamed_1,(__unnamed_2 - __unnamed_1)
__unnamed_1:
        /*00d2*/ 	.byte	0x61, 0x75, 0x74, 0x6f, 0x20, 0x63, 0x75, 0x74, 0x65, 0x3a, 0x3a, 0x61, 0x73, 0x5f, 0x70, 0x6f
        /* <DEDUP_REMOVED lines=24> */
        /*0262*/ 	.byte	0x3c, 0x34, 0x30, 0x39, 0x36, 0x3e, 0x3e, 0x3e, 0x3e, 0x5d, 0x00
	.type		__unnamed_2,@object
	.size		__unnamed_2,(.L_2 - __unnamed_2)
__unnamed_2:
        /* <DEDUP_REMOVED lines=40> */
        /*04ed*/ 	.byte	0x74, 0x65, 0x3a, 0x3a, 0x43, 0x3c, 0x30, 0x3e, 0x3e, 0x3e, 0x3e, 0x5d, 0x00
.L_2:


//--------------------- .nv.shared._ZN7cutlass13device_kernelINS_4gemm6kernel13GemmUniversalIN4cute5tupleIJiiiiEEENS1_10collective13CollectiveMmaINS1_35MainloopSm100TmaUmmaWarpSpecializedILi4ELi2ELi4ENS5_IJNS4_1CILi1EEESB_SB_EEEEENS5_IJNSA_ILi64EEENSA_ILi128EEENSA_ILi32EEEEEENS_12float_e4m3_tENS5_IJlSB_lEEESI_SJ_NS4_8TiledMMAINS4_8MMA_AtomIJNS4_10MMA_TraitsINS4_19SM100_MMA_F8F6F4_SSEJSI_SI_fSE_SF_NS4_17integral_constantINS4_4UMMA5MajorELSQ_0EEESR_NSO_INSP_7ScaleInELSS_0EEEST_EEEEEENS4_6LayoutISC_NS5_IJNSA_ILi0EEESX_SX_EEEEENS5_IJNS4_10UnderscoreES10_S10_EEEEENS4_13SM90_TMA_LOADENS4_14ComposedLayoutINS4_7SwizzleILi1ELi4ELi3EEENS4_18smem_ptr_flag_bitsILi8EEENSW_INS5_IJNSA_ILi8EEESG_EEENS5_IJSG_SB_EEEEEEEvNS4_8identityES13_S1D_vS1E_EENS_8epilogue10collective18CollectiveEpilogueINS1G_23Sm100TmaWarpSpecializedILi2ELi2ELi32ELb0ELb0EEEJSH_NS5_IJNSW_ISE_SB_EES1L_EEESI_SJ_SI_SJ_NS1G_6fusion15FusionCallbacksIS1K_NS1N_17LinearCombinationISI_fSI_fLNS_15FloatRoundStyleE2EEESH_S1M_JEEENS4_5SM1004TMEM4LOAD26SM100_TMEM_LOAD_16dp32b32xES13_NS14_INS15_ILi2ELi4ELi3EEES18_NSW_INS5_IJS19_SE_EEENS5_IJSE_SB_EEEEEEENS4_39AutoVectorizingCopyWithAssumedAlignmentILi128EEENS4_14SM90_TMA_STOREES21_S23_S23_EEEvvEEEEvNT_6ParamsE --------------------------
	.section	.nv.shared._ZN7cutlass13device_kernelINS_4gemm6kernel13GemmUniversalIN4cute5tupleIJiiiiEEENS1_10collective13CollectiveMmaINS1_35MainloopSm100TmaUmmaWarpSpecializedILi4ELi2ELi4ENS5_IJNS4_1CILi1EEESB_SB_EEEEENS5_IJNSA_ILi64EEENSA_ILi128EEENSA_ILi32EEEEEENS_12float_e4m3_tENS5_IJlSB_lEEESI_SJ_NS4_8TiledMMAINS4_8MMA_AtomIJNS4_10MMA_TraitsINS4_19SM100_MMA_F8F6F4_SSEJSI_SI_fSE_SF_NS4_17integral_constantINS4_4UMMA5MajorELSQ_0EEESR_NSO_INSP_7ScaleInELSS_0EEEST_EEEEEENS4_6LayoutISC_NS5_IJNSA_ILi0EEESX_SX_EEEEENS5_IJNS4_10UnderscoreES10_S10_EEEEENS4_13SM90_TMA_LOADENS4_14ComposedLayoutINS4_7SwizzleILi1ELi4ELi3EEENS4_18smem_ptr_flag_bitsILi8EEENSW_INS5_IJNSA_ILi8EEESG_EEENS5_IJSG_SB_EEEEEEEvNS4_8identityES13_S1D_vS1E_EENS_8epilogue10collective18CollectiveEpilogueINS1G_23Sm100TmaWarpSpecializedILi2ELi2ELi32ELb0ELb0EEEJSH_NS5_IJNSW_ISE_SB_EES1L_EEESI_SJ_SI_SJ_NS1G_6fusion15FusionCallbacksIS1K_NS1N_17LinearCombinationISI_fSI_fLNS_15FloatRoundStyleE2EEESH_S1M_JEEENS4_5SM1004TMEM4LOAD26SM100_TMEM_LOAD_16dp32b32xES13_NS14_INS15_ILi2ELi4ELi3EEES18_NSW_INS5_IJS19_SE_EEENS5_IJSE_SB_EEEEEEENS4_39AutoVectorizingCopyWithAssumedAlignmentILi128EEENS4_14SM90_TMA_STOREES21_S23_S23_EEEvvEEEEvNT_6ParamsE,"aw",@nobits
	.sectionflags	@""
	.align	16
	.zero		1024


//--------------------- .nv.shared.reserved.0     --------------------------
	.section	.nv.shared.reserved.0,"aw",@nobits
	.weak		__nv_reservedSMEM_offset_0_alias
	.size		__nv_reservedSMEM_offset_0_alias, 0, 64
	.other		__nv_reservedSMEM_offset_0_alias,@"STO_CUDA_RESERVED_SHARED STV_DEFAULT"
__nv_reservedSMEM_offset_0_alias:
	.zero		0
.nv.shared.reserved.0:
	.zero		64
	.weak		__nv_reservedSMEM_tcgen05_partition
	.type		__nv_reservedSMEM_tcgen05_partition,@object
	.size		__nv_reservedSMEM_tcgen05_partition,(.L_0 - __nv_reservedSMEM_tcgen05_partition)
__nv_reservedSMEM_tcgen05_partition:
	.zero		32
.L_0:


//--------------------- .nv.global                --------------------------
	.section	.nv.global,"aw",@nobits
.nv.global:
	.type		_ZN39_INTERNAL_42ac63ed_4_k_cu_868d3bee_77784cute1_E,@object
	.size		_ZN39_INTERNAL_42ac63ed_4_k_cu_868d3bee_77784cute1_E,(_ZN39_INTERNAL_42ac63ed_4_k_cu_868d3bee_77784cuda3std3__45__cpo6cbeginE - _ZN39_INTERNAL_42ac63ed_4_k_cu_868d3bee_77784cute1_E)
_ZN39_INTERNAL_42ac63ed_4_k_cu_868d3bee_77784cute1_E:
	.zero		1
	.type		_ZN39_INTERNAL_42ac63ed_4_k_cu_868d3bee_77784cuda3std3__45__cpo6cbeginE,@object
	.size		_ZN39_INTERNAL_42ac63ed_4_k_cu_868d3bee_77784cuda3std3__45__cpo6cbeginE,(_ZN39_INTERNAL_42ac63ed_4_k_cu_868d3bee_77784cuda3std3__48in_placeE - _ZN39_INTERNAL_42ac63ed_4_k_cu_868d3bee_77784cuda3std3__45__cpo6cbeginE)
_ZN39_INTERNAL_42ac63ed_4_k_cu_868d3bee_77784cuda3std3__45__cpo6cbeginE:
	.zero		1
	.type		_ZN39_INTERNAL_42ac63ed_4_k_cu_868d3bee_77784cuda3std3__48in_placeE,@object
	.size		_ZN39_INTERNAL_42ac63ed_4_k_cu_868d3bee_77784cuda3std3__48in_placeE,(_ZN39_INTERNAL_42ac63ed_4_k_cu_868d3bee_77784cuda3std6ranges3__45__cpo9iter_moveE - _ZN39_INTERNAL_42ac63ed_4_k_cu_868d3bee_77784cuda3std3__48in_placeE)
_ZN39_INTERNAL_42ac63ed_4_k_cu_868d3bee_77784cuda3std3__48in_placeE:
	.zero		1
	.type		_ZN39_INTERNAL_42ac63ed_4_k_cu_868d3bee_77784cuda3std6ranges3__45__cpo9iter_moveE,@object
	.size		_ZN39_INTERNAL_42ac63ed_4_k_cu_868d3bee_77784cuda3std6ranges3__45__cpo9iter_moveE,(_ZN39_INTERNAL_42ac63ed_4_k_cu_868d3bee_77784cuda3std3__45__cpo5beginE - _ZN39_INTERNAL_42ac63ed_4_k_cu_868d3bee_77784cuda3std6ranges3__45__cpo9iter_moveE)
_ZN39_INTERNAL_42ac63ed_4_k_cu_868d3bee_77784cuda3std6ranges3__45__cpo9iter_moveE:
	.zero		1
	.type		_ZN39_INTERNAL_42ac63ed_4_k_cu_868d3bee_77784cuda3std3__45__cpo5beginE,@object
	.size		_ZN39_INTERNAL_42ac63ed_4_k_cu_868d3bee_77784cuda3std3__45__cpo5beginE,(_ZN39_INTERNAL_42ac63ed_4_k_cu_868d3bee_77784cuda3std3__441_GLOBAL__N__42ac63ed_4_k_cu_868d3bee_77786ignoreE - _ZN39_INTERNAL_42ac63ed_4_k_cu_868d3bee_77784cuda3std3__45__cpo5beginE)
_ZN39_INTERNAL_42ac63ed_4_k_cu_868d3bee_77784cuda3std3__45__cpo5beginE:
	.zero		1
	.type		_ZN39_INTERNAL_42ac63ed_4_k_cu_868d3bee_77784cuda3std3__441_GLOBAL__N__42ac63ed_4_k_cu_868d3bee_77786ignoreE,@object
	.size		_ZN39_INTERNAL_42ac63ed_4_k_cu_868d3bee_77784cuda3std3__441_GLOBAL__N__42ac63ed_4_k_cu_868d3bee_77786ignoreE,(_ZN39_INTERNAL_42ac63ed_4_k_cu_868d3bee_77784cute7productE - _ZN39_INTERNAL_42ac63ed_4_k_cu_868d3bee_77784cuda3std3__441_GLOBAL__N__42ac63ed_4_k_cu_868d3bee_77786ignoreE)
_ZN39_INTERNAL_42ac63ed_4_k_cu_868d3bee_77784cuda3std3__441_GLOBAL__N__42ac63ed_4_k_cu_868d3bee_77786ignoreE:
	.zero		1
	.type		_ZN39_INTERNAL_42ac63ed_4_k_cu_868d3bee_77784cute7productE,@object
	.size		_ZN39_INTERNAL_42ac63ed_4_k_cu_868d3bee_77784cute7productE,(_ZN39_INTERNAL_42ac63ed_4_k_cu_868d3bee_77784cuda3std3__45__cpo3endE - _ZN39_INTERNAL_42ac63ed_4_k_cu_868d3bee_77784cute7productE)
_ZN39_INTERNAL_42ac63ed_4_k_cu_868d3bee_77784cute7productE:
	.zero		1
	.type		_ZN39_INTERNAL_42ac63ed_4_k_cu_868d3bee_77784cuda3std3__45__cpo3endE,@object
	.size		_ZN39_INTERNAL_42ac63ed_4_k_cu_868d3bee_77784cuda3std3__45__cpo3endE,(_ZN39_INTERNAL_42ac63ed_4_k_cu_868d3bee_77784cuda3std3__419piecewise_constructE - _ZN39_INTERNAL_42ac63ed_4_k_cu_868d3bee_77784cuda3std3__45__cpo3endE)
_ZN39_INTERNAL_42ac63ed_4_k_cu_868d3bee_77784cuda3std3__45__cpo3endE:
	.zero		1
	.type		_ZN39_INTERNAL_42ac63ed_4_k_cu_868d3bee_77784cuda3std3__419piecewise_constructE,@object
	.size		_ZN39_INTERNAL_42ac63ed_4_k_cu_868d3bee_77784cuda3std3__419piecewise_constructE,(_ZN39_INTERNAL_42ac63ed_4_k_cu_868d3bee_77784cuda3std3__45__cpo4cendE - _ZN39_INTERNAL_42ac63ed_4_k_cu_868d3bee_77784cuda3std3__419piecewise_constructE)
_ZN39_INTERNAL_42ac63ed_4_k_cu_868d3bee_77784cuda3std3__419piecewise_constructE:
	.zero		1
	.type		_ZN39_INTERNAL_42ac63ed_4_k_cu_868d3bee_77784cuda3std3__45__cpo4cendE,@object
	.size		_ZN39_INTERNAL_42ac63ed_4_k_cu_868d3bee_77784cuda3std3__45__cpo4cendE,(_ZN39_INTERNAL_42ac63ed_4_k_cu_868d3bee_77784cuda3std6ranges3__45__cpo4swapE - _ZN39_INTERNAL_42ac63ed_4_k_cu_868d3bee_77784cuda3std3__45__cpo4cendE)
_ZN39_INTERNAL_42ac63ed_4_k_cu_868d3bee_77784cuda3std3__45__cpo4cendE:
	.zero		1
	.type		_ZN39_INTERNAL_42ac63ed_4_k_cu_868d3bee_77784cuda3std6ranges3__45__cpo4swapE,@object
	.size		_ZN39_INTERNAL_42ac63ed_4_k_cu_868d3bee_77784cuda3std6ranges3__45__cpo4swapE,(.L_10 - _ZN39_INTERNAL_42ac63ed_4_k_cu_868d3bee_77784cuda3std6ranges3__45__cpo4swapE)
_ZN39_INTERNAL_42ac63ed_4_k_cu_868d3bee_77784cuda3std6ranges3__45__cpo4swapE:
	.zero		1
.L_10:


//--------------------- .nv.constant0._ZN7cutlass13device_kernelINS_4gemm6kernel13GemmUniversalIN4cute5tupleIJiiiiEEENS1_10collective13CollectiveMmaINS1_35MainloopSm100TmaUmmaWarpSpecializedILi4ELi2ELi4ENS5_IJNS4_1CILi1EEESB_SB_EEEEENS5_IJNSA_ILi64EEENSA_ILi128EEENSA_ILi32EEEEEENS_12float_e4m3_tENS5_IJlSB_lEEESI_SJ_NS4_8TiledMMAINS4_8MMA_AtomIJNS4_10MMA_TraitsINS4_19SM100_MMA_F8F6F4_SSEJSI_SI_fSE_SF_NS4_17integral_constantINS4_4UMMA5MajorELSQ_0EEESR_NSO_INSP_7ScaleInELSS_0EEEST_EEEEEENS4_6LayoutISC_NS5_IJNSA_ILi0EEESX_SX_EEEEENS5_IJNS4_10UnderscoreES10_S10_EEEEENS4_13SM90_TMA_LOADENS4_14ComposedLayoutINS4_7SwizzleILi1ELi4ELi3EEENS4_18smem_ptr_flag_bitsILi8EEENSW_INS5_IJNSA_ILi8EEESG_EEENS5_IJSG_SB_EEEEEEEvNS4_8identityES13_S1D_vS1E_EENS_8epilogue10collective18CollectiveEpilogueINS1G_23Sm100TmaWarpSpecializedILi2ELi2ELi32ELb0ELb0EEEJSH_NS5_IJNSW_ISE_SB_EES1L_EEESI_SJ_SI_SJ_NS1G_6fusion15FusionCallbacksIS1K_NS1N_17LinearCombinationISI_fSI_fLNS_15FloatRoundStyleE2EEESH_S1M_JEEENS4_5SM1004TMEM4LOAD26SM100_TMEM_LOAD_16dp32b32xES13_NS14_INS15_ILi2ELi4ELi3EEES18_NSW_INS5_IJS19_SE_EEENS5_IJSE_SB_EEEEEEENS4_39AutoVectorizingCopyWithAssumedAlignmentILi128EEENS4_14SM90_TMA_STOREES21_S23_S23_EEEvvEEEEvNT_6ParamsE --------------------------
	.section	.nv.constant0._ZN7cutlass13device_kernelINS_4gemm6kernel13GemmUniversalIN4cute5tupleIJiiiiEEENS1_10collective13CollectiveMmaINS1_35MainloopSm100TmaUmmaWarpSpecializedILi4ELi2ELi4ENS5_IJNS4_1CILi1EEESB_SB_EEEEENS5_IJNSA_ILi64EEENSA_ILi128EEENSA_ILi32EEEEEENS_12float_e4m3_tENS5_IJlSB_lEEESI_SJ_NS4_8TiledMMAINS4_8MMA_AtomIJNS4_10MMA_TraitsINS4_19SM100_MMA_F8F6F4_SSEJSI_SI_fSE_SF_NS4_17integral_constantINS4_4UMMA5MajorELSQ_0EEESR_NSO_INSP_7ScaleInELSS_0EEEST_EEEEEENS4_6LayoutISC_NS5_IJNSA_ILi0EEESX_SX_EEEEENS5_IJNS4_10UnderscoreES10_S10_EEEEENS4_13SM90_TMA_LOADENS4_14ComposedLayoutINS4_7SwizzleILi1ELi4ELi3EEENS4_18smem_ptr_flag_bitsILi8EEENSW_INS5_IJNSA_ILi8EEESG_EEENS5_IJSG_SB_EEEEEEEvNS4_8identityES13_S1D_vS1E_EENS_8epilogue10collective18CollectiveEpilogueINS1G_23Sm100TmaWarpSpecializedILi2ELi2ELi32ELb0ELb0EEEJSH_NS5_IJNSW_ISE_SB_EES1L_EEESI_SJ_SI_SJ_NS1G_6fusion15FusionCallbacksIS1K_NS1N_17LinearCombinationISI_fSI_fLNS_15FloatRoundStyleE2EEESH_S1M_JEEENS4_5SM1004TMEM4LOAD26SM100_TMEM_LOAD_16dp32b32xES13_NS14_INS15_ILi2ELi4ELi3EEES18_NSW_INS5_IJS19_SE_EEENS5_IJSE_SB_EEEEEEENS4_39AutoVectorizingCopyWithAssumedAlignmentILi128EEENS4_14SM90_TMA_STOREES21_S23_S23_EEEvvEEEEvNT_6ParamsE,"a",@progbits
	.sectionflags	@""
	.align	4
.nv.constant0._ZN7cutlass13device_kernelINS_4gemm6kernel13GemmUniversalIN4cute5tupleIJiiiiEEENS1_10collective13CollectiveMmaINS1_35MainloopSm100TmaUmmaWarpSpecializedILi4ELi2ELi4ENS5_IJNS4_1CILi1EEESB_SB_EEEEENS5_IJNSA_ILi64EEENSA_ILi128EEENSA_ILi32EEEEEENS_12float_e4m3_tENS5_IJlSB_lEEESI_SJ_NS4_8TiledMMAINS4_8MMA_AtomIJNS4_10MMA_TraitsINS4_19SM100_MMA_F8F6F4_SSEJSI_SI_fSE_SF_NS4_17integral_constantINS4_4UMMA5MajorELSQ_0EEESR_NSO_INSP_7ScaleInELSS_0EEEST_EEEEEENS4_6LayoutISC_NS5_IJNSA_ILi0EEESX_SX_EEEEENS5_IJNS4_10UnderscoreES10_S10_EEEEENS4_13SM90_TMA_LOADENS4_14ComposedLayoutINS4_7SwizzleILi1ELi4ELi3EEENS4_18smem_ptr_flag_bitsILi8EEENSW_INS5_IJNSA_ILi8EEESG_EEENS5_IJSG_SB_EEEEEEEvNS4_8identityES13_S1D_vS1E_EENS_8epilogue10collective18CollectiveEpilogueINS1G_23Sm100TmaWarpSpecializedILi2ELi2ELi32ELb0ELb0EEEJSH_NS5_IJNSW_ISE_SB_EES1L_EEESI_SJ_SI_SJ_NS1G_6fusion15FusionCallbacksIS1K_NS1N_17LinearCombinationISI_fSI_fLNS_15FloatRoundStyleE2EEESH_S1M_JEEENS4_5SM1004TMEM4LOAD26SM100_TMEM_LOAD_16dp32b32xES13_NS14_INS15_ILi2ELi4ELi3EEES18_NSW_INS5_IJS19_SE_EEENS5_IJSE_SB_EEEEEEENS4_39AutoVectorizingCopyWithAssumedAlignmentILi128EEENS4_14SM90_TMA_STOREES21_S23_S23_EEEvvEEEEvNT_6ParamsE:
	.zero		2944


//--------------------- SYMBOLS --------------------------

	.type		.nv.reservedSmem.offset0,@object
	.size		.nv.reservedSmem.offset0,0x4
	.type		.nv.reservedSmem.cap,@object
	.size		.nv.reservedSmem.cap,0x4
	.type		__assertfail,@function
